	.target	sm_80

	.elftype	@"ET_EXEC"


//--------------------- .note.nv.tkinfo           --------------------------
	.section	.note.nv.tkinfo,"",@"SHT_NOTE"
	.sectionflags	@"SHF_NOTE_NV_TKINFO"
	.tkinfo
        /*0018*/ 	.word	0x00000002
        /*0030*/ 	.string	""
        /*0030*/ 	.string	"ptxas"
        /*0030*/ 	.string	"Cuda compilation tools, release 13.0, V13.0.88"
        /*0030*/ 	.string	"Build cuda_13.0.r13.0/compiler.36424714_0"
        /*0030*/ 	.string	"-arch sm_80 -m 64 "



//--------------------- .note.nv.cuinfo           --------------------------
	.section	.note.nv.cuinfo,"",@"SHT_NOTE"
	.sectionflags	@"SHF_NOTE_NV_CUINFO"
        /*0018*/ 	.short	0x0002
        /*001a*/ 	.short	0x0050
        /*001c*/ 	.short	0x0082
	.zero		2


//--------------------- .nv.info                  --------------------------
	.section	.nv.info,"",@"SHT_CUDA_INFO"
	.align	4


	//----- nvinfo : EIATTR_REGCOUNT
	.align		4
        /*0000*/ 	.byte	0x04, 0x2f
        /*0002*/ 	.short	(.L_29 - .L_28)
	.align		4
.L_28:
        /*0004*/ 	.word	index@(_Z18pack_rows_4_kernelPKtPjii)
        /*0008*/ 	.word	0x0000000e


	//----- nvinfo : EIATTR_FRAME_SIZE
	.align		4
.L_29:
        /*000c*/ 	.byte	0x04, 0x11
        /*000e*/ 	.short	(.L_31 - .L_30)
	.align		4
.L_30:
        /*0010*/ 	.word	index@(_Z18pack_rows_4_kernelPKtPjii)
        /*0014*/ 	.word	0x00000000


	//----- nvinfo : EIATTR_REGCOUNT
	.align		4
.L_31:
        /*0018*/ 	.byte	0x04, 0x2f
        /*001a*/ 	.short	(.L_33 - .L_32)
	.align		4
.L_32:
        /*001c*/ 	.word	index@(_Z18pack_rows_6_kernelPKtPjii)
        /*0020*/ 	.word	0x0000000e


	//----- nvinfo : EIATTR_FRAME_SIZE
	.align		4
.L_33:
        /*0024*/ 	.byte	0x04, 0x11
        /*0026*/ 	.short	(.L_35 - .L_34)
	.align		4
.L_34:
        /*0028*/ 	.word	index@(_Z18pack_rows_6_kernelPKtPjii)
        /*002c*/ 	.word	0x00000000


	//----- nvinfo : EIATTR_REGCOUNT
	.align		4
.L_35:
        /*0030*/ 	.byte	0x04, 0x2f
        /*0032*/ 	.short	(.L_37 - .L_36)
	.align		4
.L_36:
        /*0034*/ 	.word	index@(_Z19pack_columns_kernelILi2EEvPKtPjii)
        /*0038*/ 	.word	0x00000020


	//----- nvinfo : EIATTR_FRAME_SIZE
	.align		4
.L_37:
        /*003c*/ 	.byte	0x04, 0x11
        /*003e*/ 	.short	(.L_39 - .L_38)
	.align		4
.L_38:
        /*0040*/ 	.word	index@(_Z19pack_columns_kernelILi2EEvPKtPjii)
        /*0044*/ 	.word	0x00000000


	//----- nvinfo : EIATTR_REGCOUNT
	.align		4
.L_39:
        /*0048*/ 	.byte	0x04, 0x2f
        /*004a*/ 	.short	(.L_41 - .L_40)
	.align		4
.L_40:
        /*004c*/ 	.word	index@(_Z19pack_columns_kernelILi3EEvPKtPjii)
        /*0050*/ 	.word	0x00000020


	//----- nvinfo : EIATTR_FRAME_SIZE
	.align		4
.L_41:
        /*0054*/ 	.byte	0x04, 0x11
        /*0056*/ 	.short	(.L_43 - .L_42)
	.align		4
.L_42:
        /*0058*/ 	.word	index@(_Z19pack_columns_kernelILi3EEvPKtPjii)
        /*005c*/ 	.word	0x00000000


	//----- nvinfo : EIATTR_REGCOUNT
	.align		4
.L_43:
        /*0060*/ 	.byte	0x04, 0x2f
        /*0062*/ 	.short	(.L_45 - .L_44)
	.align		4
.L_44:
        /*0064*/ 	.word	index@(_Z19pack_columns_kernelILi4EEvPKtPjii)
        /*0068*/ 	.word	0x00000017


	//----- nvinfo : EIATTR_FRAME_SIZE
	.align		4
.L_45:
        /*006c*/ 	.byte	0x04, 0x11
        /*006e*/ 	.short	(.L_47 - .L_46)
	.align		4
.L_46:
        /*0070*/ 	.word	index@(_Z19pack_columns_kernelILi4EEvPKtPjii)
        /*0074*/ 	.word	0x00000000


	//----- nvinfo : EIATTR_REGCOUNT
	.align		4
.L_47:
        /*0078*/ 	.byte	0x04, 0x2f
        /*007a*/ 	.short	(.L_49 - .L_48)
	.align		4
.L_48:
        /*007c*/ 	.word	index@(_Z19pack_columns_kernelILi5EEvPKtPjii)
        /*0080*/ 	.word	0x00000020


	//----- nvinfo : EIATTR_FRAME_SIZE
	.align		4
.L_49:
        /*0084*/ 	.byte	0x04, 0x11
        /*0086*/ 	.short	(.L_51 - .L_50)
	.align		4
.L_50:
        /*0088*/ 	.word	index@(_Z19pack_columns_kernelILi5EEvPKtPjii)
        /*008c*/ 	.word	0x00000000


	//----- nvinfo : EIATTR_REGCOUNT
	.align		4
.L_51:
        /*0090*/ 	.byte	0x04, 0x2f
        /*0092*/ 	.short	(.L_53 - .L_52)
	.align		4
.L_52:
        /*0094*/ 	.word	index@(_Z19pack_columns_kernelILi6EEvPKtPjii)
        /*0098*/ 	.word	0x00000020


	//----- nvinfo : EIATTR_FRAME_SIZE
	.align		4
.L_53:
        /*009c*/ 	.byte	0x04, 0x11
        /*009e*/ 	.short	(.L_55 - .L_54)
	.align		4
.L_54:
        /*00a0*/ 	.word	index@(_Z19pack_columns_kernelILi6EEvPKtPjii)
        /*00a4*/ 	.word	0x00000000


	//----- nvinfo : EIATTR_REGCOUNT
	.align		4
.L_55:
        /*00a8*/ 	.byte	0x04, 0x2f
        /*00aa*/ 	.short	(.L_57 - .L_56)
	.align		4
.L_56:
        /*00ac*/ 	.word	index@(_Z19pack_columns_kernelILi8EEvPKtPjii)
        /*00b0*/ 	.word	0x00000012


	//----- nvinfo : EIATTR_FRAME_SIZE
	.align		4
.L_57:
        /*00b4*/ 	.byte	0x04, 0x11
        /*00b6*/ 	.short	(.L_59 - .L_58)
	.align		4
.L_58:
        /*00b8*/ 	.word	index@(_Z19pack_columns_kernelILi8EEvPKtPjii)
        /*00bc*/ 	.word	0x00000000


	//----- nvinfo : EIATTR_MIN_STACK_SIZE
	.align		4
.L_59:
        /*00c0*/ 	.byte	0x04, 0x12
        /*00c2*/ 	.short	(.L_61 - .L_60)
	.align		4
.L_60:
        /*00c4*/ 	.word	index@(_Z19pack_columns_kernelILi8EEvPKtPjii)
        /*00c8*/ 	.word	0x00000000


	//----- nvinfo : EIATTR_MIN_STACK_SIZE
	.align		4
.L_61:
        /*00cc*/ 	.byte	0x04, 0x12
        /*00ce*/ 	.short	(.L_63 - .L_62)
	.align		4
.L_62:
        /*00d0*/ 	.word	index@(_Z19pack_columns_kernelILi6EEvPKtPjii)
        /*00d4*/ 	.word	0x00000000


	//----- nvinfo : EIATTR_MIN_STACK_SIZE
	.align		4
.L_63:
        /*00d8*/ 	.byte	0x04, 0x12
        /*00da*/ 	.short	(.L_65 - .L_64)
	.align		4
.L_64:
        /*00dc*/ 	.word	index@(_Z19pack_columns_kernelILi5EEvPKtPjii)
        /*00e0*/ 	.word	0x00000000


	//----- nvinfo : EIATTR_MIN_STACK_SIZE
	.align		4
.L_65:
        /*00e4*/ 	.byte	0x04, 0x12
        /*00e6*/ 	.short	(.L_67 - .L_66)
	.align		4
.L_66:
        /*00e8*/ 	.word	index@(_Z19pack_columns_kernelILi4EEvPKtPjii)
        /*00ec*/ 	.word	0x00000000


	//----- nvinfo : EIATTR_MIN_STACK_SIZE
	.align		4
.L_67:
        /*00f0*/ 	.byte	0x04, 0x12
        /*00f2*/ 	.short	(.L_69 - .L_68)
	.align		4
.L_68:
        /*00f4*/ 	.word	index@(_Z19pack_columns_kernelILi3EEvPKtPjii)
        /*00f8*/ 	.word	0x00000000


	//----- nvinfo : EIATTR_MIN_STACK_SIZE
	.align		4
.L_69:
        /*00fc*/ 	.byte	0x04, 0x12
        /*00fe*/ 	.short	(.L_71 - .L_70)
	.align		4
.L_70:
        /*0100*/ 	.word	index@(_Z19pack_columns_kernelILi2EEvPKtPjii)
        /*0104*/ 	.word	0x00000000


	//----- nvinfo : EIATTR_MIN_STACK_SIZE
	.align		4
.L_71:
        /*0108*/ 	.byte	0x04, 0x12
        /*010a*/ 	.short	(.L_73 - .L_72)
	.align		4
.L_72:
        /*010c*/ 	.word	index@(_Z18pack_rows_6_kernelPKtPjii)
        /*0110*/ 	.word	0x00000000


	//----- nvinfo : EIATTR_MIN_STACK_SIZE
	.align		4
.L_73:
        /*0114*/ 	.byte	0x04, 0x12
        /*0116*/ 	.short	(.L_75 - .L_74)
	.align		4
.L_74:
        /*0118*/ 	.word	index@(_Z18pack_rows_4_kernelPKtPjii)
        /*011c*/ 	.word	0x00000000
.L_75:


//--------------------- .nv.info._Z19pack_columns_kernelILi8EEvPKtPjii --------------------------
	.section	.nv.info._Z19pack_columns_kernelILi8EEvPKtPjii,"",@"SHT_CUDA_INFO"
	.sectionflags	@""
	.align	4


	//----- nvinfo : EIATTR_CUDA_API_VERSION
	.align		4
        /*0000*/ 	.byte	0x04, 0x37
        /*0002*/ 	.short	(.L_77 - .L_76)
.L_76:
        /*0004*/ 	.word	0x00000082


	//----- nvinfo : EIATTR_SW2861232_WAR
	.align		4
.L_77:
        /*0008*/ 	.byte	0x01, 0x35
	.zero		2


	//----- nvinfo : EIATTR_PARAM_CBANK
	.align		4
        /*000c*/ 	.byte	0x04, 0x0a
        /*000e*/ 	.short	(.L_79 - .L_78)
	.align		4
.L_78:
        /*0010*/ 	.word	index@(.nv.constant0._Z19pack_columns_kernelILi8EEvPKtPjii)
        /*0014*/ 	.short	0x0160
        /*0016*/ 	.short	0x0018


	//----- nvinfo : EIATTR_CBANK_PARAM_SIZE
	.align		4
.L_79:
        /*0018*/ 	.byte	0x03, 0x19
        /*001a*/ 	.short	0x0018


	//----- nvinfo : EIATTR_KPARAM_INFO
	.align		4
        /*001c*/ 	.byte	0x04, 0x17
        /*001e*/ 	.short	(.L_81 - .L_80)
.L_80:
        /*0020*/ 	.word	0x00000000
        /*0024*/ 	.short	0x0003
        /*0026*/ 	.short	0x0014
        /*0028*/ 	.byte	0x00, 0xf0, 0x11, 0x00


	//----- nvinfo : EIATTR_KPARAM_INFO
	.align		4
.L_81:
        /*002c*/ 	.byte	0x04, 0x17
        /*002e*/ 	.short	(.L_83 - .L_82)
.L_82:
        /*0030*/ 	.word	0x00000000
        /*0034*/ 	.short	0x0002
        /*0036*/ 	.short	0x0010
        /*0038*/ 	.byte	0x00, 0xf0, 0x11, 0x00


	//----- nvinfo : EIATTR_KPARAM_INFO
	.align		4
.L_83:
        /*003c*/ 	.byte	0x04, 0x17
        /*003e*/ 	.short	(.L_85 - .L_84)
.L_84:
        /*0040*/ 	.word	0x00000000
        /*0044*/ 	.short	0x0001
        /*0046*/ 	.short	0x0008
        /*0048*/ 	.byte	0x00, 0xf0, 0x21, 0x00


	//----- nvinfo : EIATTR_KPARAM_INFO
	.align		4
.L_85:
        /*004c*/ 	.byte	0x04, 0x17
        /*004e*/ 	.short	(.L_87 - .L_86)
.L_86:
        /*0050*/ 	.word	0x00000000
        /*0054*/ 	.short	0x0000
        /*0056*/ 	.short	0x0000
        /*0058*/ 	.byte	0x00, 0xf0, 0x21, 0x00


	//----- nvinfo : EIATTR_MAXREG_COUNT
	.align		4
.L_87:
        /*005c*/ 	.byte	0x03, 0x1b
        /*005e*/ 	.short	0x00ff


	//----- nvinfo : EIATTR_MERCURY_ISA_VERSION
	.align		4
        /*0060*/ 	.byte	0x03, 0x5f
        /*0062*/ 	.short	0x0000


	//----- nvinfo : EIATTR_EXIT_INSTR_OFFSETS
	.align		4
        /*0064*/ 	.byte	0x04, 0x1c
        /*0066*/ 	.short	(.L_89 - .L_88)


	//   ....[0]....
.L_88:
        /*0068*/ 	.word	0x00000090


	//   ....[1]....
        /*006c*/ 	.word	0x00000220
.L_89:


//--------------------- .nv.info._Z19pack_columns_kernelILi6EEvPKtPjii --------------------------
	.section	.nv.info._Z19pack_columns_kernelILi6EEvPKtPjii,"",@"SHT_CUDA_INFO"
	.sectionflags	@""
	.align	4


	//----- nvinfo : EIATTR_CUDA_API_VERSION
	.align		4
        /*0000*/ 	.byte	0x04, 0x37
        /*0002*/ 	.short	(.L_91 - .L_90)
.L_90:
        /*0004*/ 	.word	0x00000082


	//----- nvinfo : EIATTR_SW2861232_WAR
	.align		4
.L_91:
        /*0008*/ 	.byte	0x01, 0x35
	.zero		2


	//----- nvinfo : EIATTR_PARAM_CBANK
	.align		4
        /*000c*/ 	.byte	0x04, 0x0a
        /*000e*/ 	.short	(.L_93 - .L_92)
	.align		4
.L_92:
        /*0010*/ 	.word	index@(.nv.constant0._Z19pack_columns_kernelILi6EEvPKtPjii)
        /*0014*/ 	.short	0x0160
        /*0016*/ 	.short	0x0018


	//----- nvinfo : EIATTR_CBANK_PARAM_SIZE
	.align		4
.L_93:
        /*0018*/ 	.byte	0x03, 0x19
        /*001a*/ 	.short	0x0018


	//----- nvinfo : EIATTR_KPARAM_INFO
	.align		4
        /*001c*/ 	.byte	0x04, 0x17
        /*001e*/ 	.short	(.L_95 - .L_94)
.L_94:
        /*0020*/ 	.word	0x00000000
        /*0024*/ 	.short	0x0003
        /*0026*/ 	.short	0x0014
        /*0028*/ 	.byte	0x00, 0xf0, 0x11, 0x00


	//----- nvinfo : EIATTR_KPARAM_INFO
	.align		4
.L_95:
        /*002c*/ 	.byte	0x04, 0x17
        /*002e*/ 	.short	(.L_97 - .L_96)
.L_96:
        /*0030*/ 	.word	0x00000000
        /*0034*/ 	.short	0x0002
        /*0036*/ 	.short	0x0010
        /*0038*/ 	.byte	0x00, 0xf0, 0x11, 0x00


	//----- nvinfo : EIATTR_KPARAM_INFO
	.align		4
.L_97:
        /*003c*/ 	.byte	0x04, 0x17
        /*003e*/ 	.short	(.L_99 - .L_98)
.L_98:
        /*0040*/ 	.word	0x00000000
        /*0044*/ 	.short	0x0001
        /*0046*/ 	.short	0x0008
        /*0048*/ 	.byte	0x00, 0xf0, 0x21, 0x00


	//----- nvinfo : EIATTR_KPARAM_INFO
	.align		4
.L_99:
        /*004c*/ 	.byte	0x04, 0x17
        /*004e*/ 	.short	(.L_101 - .L_100)
.L_100:
        /*0050*/ 	.word	0x00000000
        /*0054*/ 	.short	0x0000
        /*0056*/ 	.short	0x0000
        /*0058*/ 	.byte	0x00, 0xf0, 0x21, 0x00


	//----- nvinfo : EIATTR_MAXREG_COUNT
	.align		4
.L_101:
        /*005c*/ 	.byte	0x03, 0x1b
        /*005e*/ 	.short	0x00ff


	//----- nvinfo : EIATTR_MERCURY_ISA_VERSION
	.align		4
        /*0060*/ 	.byte	0x03, 0x5f
        /*0062*/ 	.short	0x0000


	//----- nvinfo : EIATTR_EXIT_INSTR_OFFSETS
	.align		4
        /*0064*/ 	.byte	0x04, 0x1c
        /*0066*/ 	.short	(.L_103 - .L_102)


	//   ....[0]....
.L_102:
        /*0068*/ 	.word	0x000000d0


	//   ....[1]....
        /*006c*/ 	.word	0x000005a0
.L_103:


//--------------------- .nv.info._Z19pack_columns_kernelILi5EEvPKtPjii --------------------------
	.section	.nv.info._Z19pack_columns_kernelILi5EEvPKtPjii,"",@"SHT_CUDA_INFO"
	.sectionflags	@""
	.align	4


	//----- nvinfo : EIATTR_CUDA_API_VERSION
	.align		4
        /*0000*/ 	.byte	0x04, 0x37
        /*0002*/ 	.short	(.L_105 - .L_104)
.L_104:
        /*0004*/ 	.word	0x00000082


	//----- nvinfo : EIATTR_SW2861232_WAR
	.align		4
.L_105:
        /*0008*/ 	.byte	0x01, 0x35
	.zero		2


	//----- nvinfo : EIATTR_PARAM_CBANK
	.align		4
        /*000c*/ 	.byte	0x04, 0x0a
        /*000e*/ 	.short	(.L_107 - .L_106)
	.align		4
.L_106:
        /*0010*/ 	.word	index@(.nv.constant0._Z19pack_columns_kernelILi5EEvPKtPjii)
        /*0014*/ 	.short	0x0160
        /*0016*/ 	.short	0x0018


	//----- nvinfo : EIATTR_CBANK_PARAM_SIZE
	.align		4
.L_107:
        /*0018*/ 	.byte	0x03, 0x19
        /*001a*/ 	.short	0x0018


	//----- nvinfo : EIATTR_KPARAM_INFO
	.align		4
        /*001c*/ 	.byte	0x04, 0x17
        /*001e*/ 	.short	(.L_109 - .L_108)
.L_108:
        /*0020*/ 	.word	0x00000000
        /*0024*/ 	.short	0x0003
        /*0026*/ 	.short	0x0014
        /*0028*/ 	.byte	0x00, 0xf0, 0x11, 0x00


	//----- nvinfo : EIATTR_KPARAM_INFO
	.align		4
.L_109:
        /*002c*/ 	.byte	0x04, 0x17
        /*002e*/ 	.short	(.L_111 - .L_110)
.L_110:
        /*0030*/ 	.word	0x00000000
        /*0034*/ 	.short	0x0002
        /*0036*/ 	.short	0x0010
        /*0038*/ 	.byte	0x00, 0xf0, 0x11, 0x00


	//----- nvinfo : EIATTR_KPARAM_INFO
	.align		4
.L_111:
        /*003c*/ 	.byte	0x04, 0x17
        /*003e*/ 	.short	(.L_113 - .L_112)
.L_112:
        /*0040*/ 	.word	0x00000000
        /*0044*/ 	.short	0x0001
        /*0046*/ 	.short	0x0008
        /*0048*/ 	.byte	0x00, 0xf0, 0x21, 0x00


	//----- nvinfo : EIATTR_KPARAM_INFO
	.align		4
.L_113:
        /*004c*/ 	.byte	0x04, 0x17
        /*004e*/ 	.short	(.L_115 - .L_114)
.L_114:
        /*0050*/ 	.word	0x00000000
        /*0054*/ 	.short	0x0000
        /*0056*/ 	.short	0x0000
        /*0058*/ 	.byte	0x00, 0xf0, 0x21, 0x00


	//----- nvinfo : EIATTR_MAXREG_COUNT
	.align		4
.L_115:
        /*005c*/ 	.byte	0x03, 0x1b
        /*005e*/ 	.short	0x00ff


	//----- nvinfo : EIATTR_MERCURY_ISA_VERSION
	.align		4
        /*0060*/ 	.byte	0x03, 0x5f
        /*0062*/ 	.short	0x0000


	//----- nvinfo : EIATTR_EXIT_INSTR_OFFSETS
	.align		4
        /*0064*/ 	.byte	0x04, 0x1c
        /*0066*/ 	.short	(.L_117 - .L_116)


	//   ....[0]....
.L_116:
        /*0068*/ 	.word	0x000000e0


	//   ....[1]....
        /*006c*/ 	.word	0x00000a10
.L_117:


//--------------------- .nv.info._Z19pack_columns_kernelILi4EEvPKtPjii --------------------------
	.section	.nv.info._Z19pack_columns_kernelILi4EEvPKtPjii,"",@"SHT_CUDA_INFO"
	.sectionflags	@""
	.align	4


	//----- nvinfo : EIATTR_CUDA_API_VERSION
	.align		4
        /*0000*/ 	.byte	0x04, 0x37
        /*0002*/ 	.short	(.L_119 - .L_118)
.L_118:
        /*0004*/ 	.word	0x00000082


	//----- nvinfo : EIATTR_SW2861232_WAR
	.align		4
.L_119:
        /*0008*/ 	.byte	0x01, 0x35
	.zero		2


	//----- nvinfo : EIATTR_PARAM_CBANK
	.align		4
        /*000c*/ 	.byte	0x04, 0x0a
        /*000e*/ 	.short	(.L_121 - .L_120)
	.align		4
.L_120:
        /*0010*/ 	.word	index@(.nv.constant0._Z19pack_columns_kernelILi4EEvPKtPjii)
        /*0014*/ 	.short	0x0160
        /*0016*/ 	.short	0x0018


	//----- nvinfo : EIATTR_CBANK_PARAM_SIZE
	.align		4
.L_121:
        /*0018*/ 	.byte	0x03, 0x19
        /*001a*/ 	.short	0x0018


	//----- nvinfo : EIATTR_KPARAM_INFO
	.align		4
        /*001c*/ 	.byte	0x04, 0x17
        /*001e*/ 	.short	(.L_123 - .L_122)
.L_122:
        /*0020*/ 	.word	0x00000000
        /*0024*/ 	.short	0x0003
        /*0026*/ 	.short	0x0014
        /*0028*/ 	.byte	0x00, 0xf0, 0x11, 0x00


	//----- nvinfo : EIATTR_KPARAM_INFO
	.align		4
.L_123:
        /*002c*/ 	.byte	0x04, 0x17
        /*002e*/ 	.short	(.L_125 - .L_124)
.L_124:
        /*0030*/ 	.word	0x00000000
        /*0034*/ 	.short	0x0002
        /*0036*/ 	.short	0x0010
        /*0038*/ 	.byte	0x00, 0xf0, 0x11, 0x00


	//----- nvinfo : EIATTR_KPARAM_INFO
	.align		4
.L_125:
        /*003c*/ 	.byte	0x04, 0x17
        /*003e*/ 	.short	(.L_127 - .L_126)
.L_126:
        /*0040*/ 	.word	0x00000000
        /*0044*/ 	.short	0x0001
        /*0046*/ 	.short	0x0008
        /*0048*/ 	.byte	0x00, 0xf0, 0x21, 0x00


	//----- nvinfo : EIATTR_KPARAM_INFO
	.align		4
.L_127:
        /*004c*/ 	.byte	0x04, 0x17
        /*004e*/ 	.short	(.L_129 - .L_128)
.L_128:
        /*0050*/ 	.word	0x00000000
        /*0054*/ 	.short	0x0000
        /*0056*/ 	.short	0x0000
        /*0058*/ 	.byte	0x00, 0xf0, 0x21, 0x00


	//----- nvinfo : EIATTR_MAXREG_COUNT
	.align		4
.L_129:
        /*005c*/ 	.byte	0x03, 0x1b
        /*005e*/ 	.short	0x00ff


	//----- nvinfo : EIATTR_MERCURY_ISA_VERSION
	.align		4
        /*0060*/ 	.byte	0x03, 0x5f
        /*0062*/ 	.short	0x0000


	//----- nvinfo : EIATTR_EXIT_INSTR_OFFSETS
	.align		4
        /*0064*/ 	.byte	0x04, 0x1c
        /*0066*/ 	.short	(.L_131 - .L_130)


	//   ....[0]....
.L_130:
        /*0068*/ 	.word	0x00000090


	//   ....[1]....
        /*006c*/ 	.word	0x000002d0
.L_131:


//--------------------- .nv.info._Z19pack_columns_kernelILi3EEvPKtPjii --------------------------
	.section	.nv.info._Z19pack_columns_kernelILi3EEvPKtPjii,"",@"SHT_CUDA_INFO"
	.sectionflags	@""
	.align	4


	//----- nvinfo : EIATTR_CUDA_API_VERSION
	.align		4
        /*0000*/ 	.byte	0x04, 0x37
        /*0002*/ 	.short	(.L_133 - .L_132)
.L_132:
        /*0004*/ 	.word	0x00000082


	//----- nvinfo : EIATTR_SW2861232_WAR
	.align		4
.L_133:
        /*0008*/ 	.byte	0x01, 0x35
	.zero		2


	//----- nvinfo : EIATTR_PARAM_CBANK
	.align		4
        /*000c*/ 	.byte	0x04, 0x0a
        /*000e*/ 	.short	(.L_135 - .L_134)
	.align		4
.L_134:
        /*0010*/ 	.word	index@(.nv.constant0._Z19pack_columns_kernelILi3EEvPKtPjii)
        /*0014*/ 	.short	0x0160
        /*0016*/ 	.short	0x0018


	//----- nvinfo : EIATTR_CBANK_PARAM_SIZE
	.align		4
.L_135:
        /*0018*/ 	.byte	0x03, 0x19
        /*001a*/ 	.short	0x0018


	//----- nvinfo : EIATTR_KPARAM_INFO
	.align		4
        /*001c*/ 	.byte	0x04, 0x17
        /*001e*/ 	.short	(.L_137 - .L_136)
.L_136:
        /*0020*/ 	.word	0x00000000
        /*0024*/ 	.short	0x0003
        /*0026*/ 	.short	0x0014
        /*0028*/ 	.byte	0x00, 0xf0, 0x11, 0x00


	//----- nvinfo : EIATTR_KPARAM_INFO
	.align		4
.L_137:
        /*002c*/ 	.byte	0x04, 0x17
        /*002e*/ 	.short	(.L_139 - .L_138)
.L_138:
        /*0030*/ 	.word	0x00000000
        /*0034*/ 	.short	0x0002
        /*0036*/ 	.short	0x0010
        /*0038*/ 	.byte	0x00, 0xf0, 0x11, 0x00


	//----- nvinfo : EIATTR_KPARAM_INFO
	.align		4
.L_139:
        /*003c*/ 	.byte	0x04, 0x17
        /*003e*/ 	.short	(.L_141 - .L_140)
.L_140:
        /*0040*/ 	.word	0x00000000
        /*0044*/ 	.short	0x0001
        /*0046*/ 	.short	0x0008
        /*0048*/ 	.byte	0x00, 0xf0, 0x21, 0x00


	//----- nvinfo : EIATTR_KPARAM_INFO
	.align		4
.L_141:
        /*004c*/ 	.byte	0x04, 0x17
        /*004e*/ 	.short	(.L_143 - .L_142)
.L_142:
        /*0050*/ 	.word	0x00000000
        /*0054*/ 	.short	0x0000
        /*0056*/ 	.short	0x0000
        /*0058*/ 	.byte	0x00, 0xf0, 0x21, 0x00


	//----- nvinfo : EIATTR_MAXREG_COUNT
	.align		4
.L_143:
        /*005c*/ 	.byte	0x03, 0x1b
        /*005e*/ 	.short	0x00ff


	//----- nvinfo : EIATTR_MERCURY_ISA_VERSION
	.align		4
        /*0060*/ 	.byte	0x03, 0x5f
        /*0062*/ 	.short	0x0000


	//----- nvinfo : EIATTR_EXIT_INSTR_OFFSETS
	.align		4
        /*0064*/ 	.byte	0x04, 0x1c
        /*0066*/ 	.short	(.L_145 - .L_144)


	//   ....[0]....
.L_144:
        /*0068*/ 	.word	0x000000d0


	//   ....[1]....
        /*006c*/ 	.word	0x00000990
.L_145:


//--------------------- .nv.info._Z19pack_columns_kernelILi2EEvPKtPjii --------------------------
	.section	.nv.info._Z19pack_columns_kernelILi2EEvPKtPjii,"",@"SHT_CUDA_INFO"
	.sectionflags	@""
	.align	4


	//----- nvinfo : EIATTR_CUDA_API_VERSION
	.align		4
        /*0000*/ 	.byte	0x04, 0x37
        /*0002*/ 	.short	(.L_147 - .L_146)
.L_146:
        /*0004*/ 	.word	0x00000082


	//----- nvinfo : EIATTR_SW2861232_WAR
	.align		4
.L_147:
        /*0008*/ 	.byte	0x01, 0x35
	.zero		2


	//----- nvinfo : EIATTR_PARAM_CBANK
	.align		4
        /*000c*/ 	.byte	0x04, 0x0a
        /*000e*/ 	.short	(.L_149 - .L_148)
	.align		4
.L_148:
        /*0010*/ 	.word	index@(.nv.constant0._Z19pack_columns_kernelILi2EEvPKtPjii)
        /*0014*/ 	.short	0x0160
        /*0016*/ 	.short	0x0018


	//----- nvinfo : EIATTR_CBANK_PARAM_SIZE
	.align		4
.L_149:
        /*0018*/ 	.byte	0x03, 0x19
        /*001a*/ 	.short	0x0018


	//----- nvinfo : EIATTR_KPARAM_INFO
	.align		4
        /*001c*/ 	.byte	0x04, 0x17
        /*001e*/ 	.short	(.L_151 - .L_150)
.L_150:
        /*0020*/ 	.word	0x00000000
        /*0024*/ 	.short	0x0003
        /*0026*/ 	.short	0x0014
        /*0028*/ 	.byte	0x00, 0xf0, 0x11, 0x00


	//----- nvinfo : EIATTR_KPARAM_INFO
	.align		4
.L_151:
        /*002c*/ 	.byte	0x04, 0x17
        /*002e*/ 	.short	(.L_153 - .L_152)
.L_152:
        /*0030*/ 	.word	0x00000000
        /*0034*/ 	.short	0x0002
        /*0036*/ 	.short	0x0010
        /*0038*/ 	.byte	0x00, 0xf0, 0x11, 0x00


	//----- nvinfo : EIATTR_KPARAM_INFO
	.align		4
.L_153:
        /*003c*/ 	.byte	0x04, 0x17
        /*003e*/ 	.short	(.L_155 - .L_154)
.L_154:
        /*0040*/ 	.word	0x00000000
        /*0044*/ 	.short	0x0001
        /*0046*/ 	.short	0x0008
        /*0048*/ 	.byte	0x00, 0xf0, 0x21, 0x00


	//----- nvinfo : EIATTR_KPARAM_INFO
	.align		4
.L_155:
        /*004c*/ 	.byte	0x04, 0x17
        /*004e*/ 	.short	(.L_157 - .L_156)
.L_156:
        /*0050*/ 	.word	0x00000000
        /*0054*/ 	.short	0x0000
        /*0056*/ 	.short	0x0000
        /*0058*/ 	.byte	0x00, 0xf0, 0x21, 0x00


	//----- nvinfo : EIATTR_MAXREG_COUNT
	.align		4
.L_157:
        /*005c*/ 	.byte	0x03, 0x1b
        /*005e*/ 	.short	0x00ff


	//----- nvinfo : EIATTR_MERCURY_ISA_VERSION
	.align		4
        /*0060*/ 	.byte	0x03, 0x5f
        /*0062*/ 	.short	0x0000


	//----- nvinfo : EIATTR_EXIT_INSTR_OFFSETS
	.align		4
        /*0064*/ 	.byte	0x04, 0x1c
        /*0066*/ 	.short	(.L_159 - .L_158)


	//   ....[0]....
.L_158:
        /*0068*/ 	.word	0x00000090


	//   ....[1]....
        /*006c*/ 	.word	0x00000490
.L_159:


//--------------------- .nv.info._Z18pack_rows_6_kernelPKtPjii --------------------------
	.section	.nv.info._Z18pack_rows_6_kernelPKtPjii,"",@"SHT_CUDA_INFO"
	.sectionflags	@""
	.align	4


	//----- nvinfo : EIATTR_CUDA_API_VERSION
	.align		4
        /*0000*/ 	.byte	0x04, 0x37
        /*0002*/ 	.short	(.L_161 - .L_160)
.L_160:
        /*0004*/ 	.word	0x00000082


	//----- nvinfo : EIATTR_SW2861232_WAR
	.align		4
.L_161:
        /*0008*/ 	.byte	0x01, 0x35
	.zero		2


	//----- nvinfo : EIATTR_PARAM_CBANK
	.align		4
        /*000c*/ 	.byte	0x04, 0x0a
        /*000e*/ 	.short	(.L_163 - .L_162)
	.align		4
.L_162:
        /*0010*/ 	.word	index@(.nv.constant0._Z18pack_rows_6_kernelPKtPjii)
        /*0014*/ 	.short	0x0160
        /*0016*/ 	.short	0x0018


	//----- nvinfo : EIATTR_CBANK_PARAM_SIZE
	.align		4
.L_163:
        /*0018*/ 	.byte	0x03, 0x19
        /*001a*/ 	.short	0x0018


	//----- nvinfo : EIATTR_KPARAM_INFO
	.align		4
        /*001c*/ 	.byte	0x04, 0x17
        /*001e*/ 	.short	(.L_165 - .L_164)
.L_164:
        /*0020*/ 	.word	0x00000000
        /*0024*/ 	.short	0x0003
        /*0026*/ 	.short	0x0014
        /*0028*/ 	.byte	0x00, 0xf0, 0x11, 0x00


	//----- nvinfo : EIATTR_KPARAM_INFO
	.align		4
.L_165:
        /*002c*/ 	.byte	0x04, 0x17
        /*002e*/ 	.short	(.L_167 - .L_166)
.L_166:
        /*0030*/ 	.word	0x00000000
        /*0034*/ 	.short	0x0002
        /*0036*/ 	.short	0x0010
        /*0038*/ 	.byte	0x00, 0xf0, 0x11, 0x00


	//----- nvinfo : EIATTR_KPARAM_INFO
	.align		4
.L_167:
        /*003c*/ 	.byte	0x04, 0x17
        /*003e*/ 	.short	(.L_169 - .L_168)
.L_168:
        /*0040*/ 	.word	0x00000000
        /*0044*/ 	.short	0x0001
        /*0046*/ 	.short	0x0008
        /*0048*/ 	.byte	0x00, 0xf0, 0x21, 0x00


	//----- nvinfo : EIATTR_KPARAM_INFO
	.align		4
.L_169:
        /*004c*/ 	.byte	0x04, 0x17
        /*004e*/ 	.short	(.L_171 - .L_170)
.L_170:
        /*0050*/ 	.word	0x00000000
        /*0054*/ 	.short	0x0000
        /*0056*/ 	.short	0x0000
        /*0058*/ 	.byte	0x00, 0xf0, 0x21, 0x00


	//----- nvinfo : EIATTR_MAXREG_COUNT
	.align		4
.L_171:
        /*005c*/ 	.byte	0x03, 0x1b
        /*005e*/ 	.short	0x00ff


	//----- nvinfo : EIATTR_MERCURY_ISA_VERSION
	.align		4
        /*0060*/ 	.byte	0x03, 0x5f
        /*0062*/ 	.short	0x0000


	//----- nvinfo : EIATTR_EXIT_INSTR_OFFSETS
	.align		4
        /*0064*/ 	.byte	0x04, 0x1c
        /*0066*/ 	.short	(.L_173 - .L_172)


	//   ....[0]....
.L_172:
        /*0068*/ 	.word	0x00000090


	//   ....[1]....
        /*006c*/ 	.word	0x00000320
.L_173:


//--------------------- .nv.info._Z18pack_rows_4_kernelPKtPjii --------------------------
	.section	.nv.info._Z18pack_rows_4_kernelPKtPjii,"",@"SHT_CUDA_INFO"
	.sectionflags	@""
	.align	4


	//----- nvinfo : EIATTR_CUDA_API_VERSION
	.align		4
        /*0000*/ 	.byte	0x04, 0x37
        /*0002*/ 	.short	(.L_175 - .L_174)
.L_174:
        /*0004*/ 	.word	0x00000082


	//----- nvinfo : EIATTR_SW2861232_WAR
	.align		4
.L_175:
        /*0008*/ 	.byte	0x01, 0x35
	.zero		2


	//----- nvinfo : EIATTR_PARAM_CBANK
	.align		4
        /*000c*/ 	.byte	0x04, 0x0a
        /*000e*/ 	.short	(.L_177 - .L_176)
	.align		4
.L_176:
        /*0010*/ 	.word	index@(.nv.constant0._Z18pack_rows_4_kernelPKtPjii)
        /*0014*/ 	.short	0x0160
        /*0016*/ 	.short	0x0018


	//----- nvinfo : EIATTR_CBANK_PARAM_SIZE
	.align		4
.L_177:
        /*0018*/ 	.byte	0x03, 0x19
        /*001a*/ 	.short	0x0018


	//----- nvinfo : EIATTR_KPARAM_INFO
	.align		4
        /*001c*/ 	.byte	0x04, 0x17
        /*001e*/ 	.short	(.L_179 - .L_178)
.L_178:
        /*0020*/ 	.word	0x00000000
        /*0024*/ 	.short	0x0003
        /*0026*/ 	.short	0x0014
        /*0028*/ 	.byte	0x00, 0xf0, 0x11, 0x00


	//----- nvinfo : EIATTR_KPARAM_INFO
	.align		4
.L_179:
        /*002c*/ 	.byte	0x04, 0x17
        /*002e*/ 	.short	(.L_181 - .L_180)
.L_180:
        /*0030*/ 	.word	0x00000000
        /*0034*/ 	.short	0x0002
        /*0036*/ 	.short	0x0010
        /*0038*/ 	.byte	0x00, 0xf0, 0x11, 0x00


	//----- nvinfo : EIATTR_KPARAM_INFO
	.align		4
.L_181:
        /*003c*/ 	.byte	0x04, 0x17
        /*003e*/ 	.short	(.L_183 - .L_182)
.L_182:
        /*0040*/ 	.word	0x00000000
        /*0044*/ 	.short	0x0001
        /*0046*/ 	.short	0x0008
        /*0048*/ 	.byte	0x00, 0xf0, 0x21, 0x00


	//----- nvinfo : EIATTR_KPARAM_INFO
	.align		4
.L_183:
        /*004c*/ 	.byte	0x04, 0x17
        /*004e*/ 	.short	(.L_185 - .L_184)
.L_184:
        /*0050*/ 	.word	0x00000000
        /*0054*/ 	.short	0x0000
        /*0056*/ 	.short	0x0000
        /*0058*/ 	.byte	0x00, 0xf0, 0x21, 0x00


	//----- nvinfo : EIATTR_MAXREG_COUNT
	.align		4
.L_185:
        /*005c*/ 	.byte	0x03, 0x1b
        /*005e*/ 	.short	0x00ff


	//----- nvinfo : EIATTR_MERCURY_ISA_VERSION
	.align		4
        /*0060*/ 	.byte	0x03, 0x5f
        /*0062*/ 	.short	0x0000


	//----- nvinfo : EIATTR_EXIT_INSTR_OFFSETS
	.align		4
        /*0064*/ 	.byte	0x04, 0x1c
        /*0066*/ 	.short	(.L_187 - .L_186)


	//   ....[0]....
.L_186:
        /*0068*/ 	.word	0x00000090


	//   ....[1]....
        /*006c*/ 	.word	0x00000320
.L_187:


//--------------------- .nv.callgraph             --------------------------
	.section	.nv.callgraph,"",@"SHT_CUDA_CALLGRAPH"
	.align	4
	.sectionentsize	8
	.align		4
        /*0000*/ 	.word	0x00000000
	.align		4
        /*0004*/ 	.word	0xffffffff
	.align		4
        /*0008*/ 	.word	0x00000000
	.align		4
        /*000c*/ 	.word	0xfffffffe
	.align		4
        /*0010*/ 	.word	0x00000000
	.align		4
        /*0014*/ 	.word	0xfffffffd
	.align		4
        /*0018*/ 	.word	0x00000000
	.align		4
        /*001c*/ 	.word	0xfffffffc


//--------------------- .nv.rel.action            --------------------------
	.section	.nv.rel.action,"",@"SHT_CUDA_RELOCINFO"
	.align	8
	.sectionentsize	8
        /*0000*/ 	.byte	0x73, 0x00, 0x00, 0x00, 0x00, 0x00, 0x00, 0x00, 0x00, 0x00, 0x00, 0x11, 0x25, 0x00, 0x05, 0x36


//--------------------- .nv.constant4             --------------------------
	.section	.nv.constant4,"a",@progbits
	.align	8
	.align		8
.nv.constant4:
        /*0000*/ 	.dword	_ZN45_INTERNAL_1fa38335_14_pack_tensor_cu_cf58b8634cuda3std3__45__cpo5beginE
	.align		8
        /*0008*/ 	.dword	_ZN45_INTERNAL_1fa38335_14_pack_tensor_cu_cf58b8634cuda3std3__45__cpo3endE
	.align		8
        /*0010*/ 	.dword	_ZN45_INTERNAL_1fa38335_14_pack_tensor_cu_cf58b8634cuda3std3__45__cpo6cbeginE
	.align		8
        /*0018*/ 	.dword	_ZN45_INTERNAL_1fa38335_14_pack_tensor_cu_cf58b8634cuda3std3__45__cpo4cendE
	.align		8
        /*0020*/ 	.dword	_ZN45_INTERNAL_1fa38335_14_pack_tensor_cu_cf58b8634cuda3std3__45__cpo6rbeginE
	.align		8
        /*0028*/ 	.dword	_ZN45_INTERNAL_1fa38335_14_pack_tensor_cu_cf58b8634cuda3std3__45__cpo4rendE
	.align		8
        /*0030*/ 	.dword	_ZN45_INTERNAL_1fa38335_14_pack_tensor_cu_cf58b8634cuda3std3__45__cpo7crbeginE
	.align		8
        /*0038*/ 	.dword	_ZN45_INTERNAL_1fa38335_14_pack_tensor_cu_cf58b8634cuda3std3__45__cpo5crendE
	.align		8
        /*0040*/ 	.dword	_ZN45_INTERNAL_1fa38335_14_pack_tensor_cu_cf58b8634cuda3std3__447_GLOBAL__N__1fa38335_14_pack_tensor_cu_cf58b8636ignoreE
	.align		8
        /*0048*/ 	.dword	_ZN45_INTERNAL_1fa38335_14_pack_tensor_cu_cf58b8634cuda3std3__419piecewise_constructE
	.align		8
        /*0050*/ 	.dword	_ZN45_INTERNAL_1fa38335_14_pack_tensor_cu_cf58b8634cuda3std3__48in_placeE
	.align		8
        /*0058*/ 	.dword	_ZN45_INTERNAL_1fa38335_14_pack_tensor_cu_cf58b8634cuda3std3__420unreachable_sentinelE
	.align		8
        /*0060*/ 	.dword	_ZN45_INTERNAL_1fa38335_14_pack_tensor_cu_cf58b8634cuda3std6ranges3__45__cpo4swapE
	.align		8
        /*0068*/ 	.dword	_ZN45_INTERNAL_1fa38335_14_pack_tensor_cu_cf58b8634cuda3std6ranges3__45__cpo9iter_moveE
	.align		8
        /*0070*/ 	.dword	_ZN45_INTERNAL_1fa38335_14_pack_tensor_cu_cf58b8634cuda3std6ranges3__45__cpo5beginE
	.align		8
        /*0078*/ 	.dword	_ZN45_INTERNAL_1fa38335_14_pack_tensor_cu_cf58b8634cuda3std6ranges3__45__cpo3endE
	.align		8
        /*0080*/ 	.dword	_ZN45_INTERNAL_1fa38335_14_pack_tensor_cu_cf58b8634cuda3std6ranges3__45__cpo6cbeginE
	.align		8
        /*0088*/ 	.dword	_ZN45_INTERNAL_1fa38335_14_pack_tensor_cu_cf58b8634cuda3std6ranges3__45__cpo4cendE
	.align		8
        /*0090*/ 	.dword	_ZN45_INTERNAL_1fa38335_14_pack_tensor_cu_cf58b8634cuda3std6ranges3__45__cpo7advanceE
	.align		8
        /*0098*/ 	.dword	_ZN45_INTERNAL_1fa38335_14_pack_tensor_cu_cf58b8634cuda3std6ranges3__45__cpo9iter_swapE
	.align		8
        /*00a0*/ 	.dword	_ZN45_INTERNAL_1fa38335_14_pack_tensor_cu_cf58b8634cuda3std6ranges3__45__cpo4nextE
	.align		8
        /*00a8*/ 	.dword	_ZN45_INTERNAL_1fa38335_14_pack_tensor_cu_cf58b8634cuda3std6ranges3__45__cpo4prevE
	.align		8
        /*00b0*/ 	.dword	_ZN45_INTERNAL_1fa38335_14_pack_tensor_cu_cf58b8634cuda3std6ranges3__45__cpo4dataE
	.align		8
        /*00b8*/ 	.dword	_ZN45_INTERNAL_1fa38335_14_pack_tensor_cu_cf58b8634cuda3std6ranges3__45__cpo5cdataE
	.align		8
        /*00c0*/ 	.dword	_ZN45_INTERNAL_1fa38335_14_pack_tensor_cu_cf58b8634cuda3std6ranges3__45__cpo4sizeE
	.align		8
        /*00c8*/ 	.dword	_ZN45_INTERNAL_1fa38335_14_pack_tensor_cu_cf58b8634cuda3std6ranges3__45__cpo5ssizeE
	.align		8
        /*00d0*/ 	.dword	_ZN45_INTERNAL_1fa38335_14_pack_tensor_cu_cf58b8634cuda3std6ranges3__45__cpo8distanceE
	.align		8
        /*00d8*/ 	.dword	_ZN45_INTERNAL_1fa38335_14_pack_tensor_cu_cf58b8636thrust23THRUST_300001_SM_800_NS6system6detail10sequential3seqE


//--------------------- .nv.constant0._Z19pack_columns_kernelILi8EEvPKtPjii --------------------------
	.section	.nv.constant0._Z19pack_columns_kernelILi8EEvPKtPjii,"a",@progbits
	.sectionflags	@""
	.align	4
.nv.constant0._Z19pack_columns_kernelILi8EEvPKtPjii:
	.zero		376


//--------------------- .nv.constant0._Z19pack_columns_kernelILi6EEvPKtPjii --------------------------
	.section	.nv.constant0._Z19pack_columns_kernelILi6EEvPKtPjii,"a",@progbits
	.sectionflags	@""
	.align	4
.nv.constant0._Z19pack_columns_kernelILi6EEvPKtPjii:
	.zero		376


//--------------------- .nv.constant0._Z19pack_columns_kernelILi5EEvPKtPjii --------------------------
	.section	.nv.constant0._Z19pack_columns_kernelILi5EEvPKtPjii,"a",@progbits
	.sectionflags	@""
	.align	4
.nv.constant0._Z19pack_columns_kernelILi5EEvPKtPjii:
	.zero		376


//--------------------- .nv.constant0._Z19pack_columns_kernelILi4EEvPKtPjii --------------------------
	.section	.nv.constant0._Z19pack_columns_kernelILi4EEvPKtPjii,"a",@progbits
	.sectionflags	@""
	.align	4
.nv.constant0._Z19pack_columns_kernelILi4EEvPKtPjii:
	.zero		376


//--------------------- .nv.constant0._Z19pack_columns_kernelILi3EEvPKtPjii --------------------------
	.section	.nv.constant0._Z19pack_columns_kernelILi3EEvPKtPjii,"a",@progbits
	.sectionflags	@""
	.align	4
.nv.constant0._Z19pack_columns_kernelILi3EEvPKtPjii:
	.zero		376


//--------------------- .nv.constant0._Z19pack_columns_kernelILi2EEvPKtPjii --------------------------
	.section	.nv.constant0._Z19pack_columns_kernelILi2EEvPKtPjii,"a",@progbits
	.sectionflags	@""
	.align	4
.nv.constant0._Z19pack_columns_kernelILi2EEvPKtPjii:
	.zero		376


//--------------------- .nv.constant0._Z18pack_rows_6_kernelPKtPjii --------------------------
	.section	.nv.constant0._Z18pack_rows_6_kernelPKtPjii,"a",@progbits
	.sectionflags	@""
	.align	4
.nv.constant0._Z18pack_rows_6_kernelPKtPjii:
	.zero		376


//--------------------- .nv.constant0._Z18pack_rows_4_kernelPKtPjii --------------------------
	.section	.nv.constant0._Z18pack_rows_4_kernelPKtPjii,"a",@progbits
	.sectionflags	@""
	.align	4
.nv.constant0._Z18pack_rows_4_kernelPKtPjii:
	.zero		376


//--------------------- .text._Z19pack_columns_kernelILi8EEvPKtPjii --------------------------
	.section	.text._Z19pack_columns_kernelILi8EEvPKtPjii,"ax",@progbits
	.sectioninfo	@"SHI_REGISTERS=18"
	.align	128
        .global         _Z19pack_columns_kernelILi8EEvPKtPjii
        .type           _Z19pack_columns_kernelILi8EEvPKtPjii,@function
        .size           _Z19pack_columns_kernelILi8EEvPKtPjii,(.L_x_8 - _Z19pack_columns_kernelILi8EEvPKtPjii)
        .other          _Z19pack_columns_kernelILi8EEvPKtPjii,@"STO_CUDA_ENTRY STV_DEFAULT"
_Z19pack_columns_kernelILi8EEvPKtPjii:
.text._Z19pack_columns_kernelILi8EEvPKtPjii:
[----:B------:R-:W-:Y:S02]  /*0000*/  MOV R1, c[0x0][0x28] ;  /* 0x00000a0000017a02 */ /* 0x000fe40000000f00 */
[----:B------:R-:W0:Y:S04]  /*0010*/  S2R R0, SR_CTAID.X ;  /* 0x0000000000007919 */ /* 0x000e280000002500 */
[----:B------:R-:W0:Y:S04]  /*0020*/  S2R R3, SR_TID.X ;  /* 0x0000000000037919 */ /* 0x000e280000002100 */
[----:B------:R-:W1:Y:S04]  /*0030*/  S2R R11, SR_CTAID.Y ;  /* 0x00000000000b7919 */ /* 0x000e680000002600 */
[----:B------:R-:W1:Y:S01]  /*0040*/  S2R R2, SR_TID.Y ;  /* 0x0000000000027919 */ /* 0x000e620000002200 */
[----:B0-----:R-:W-:-:S05]  /*0050*/  IMAD R0, R0, c[0x0][0x0], R3 ;  /* 0x0000000000007a24 */ /* 0x001fca00078e0203 */
[----:B------:R-:W-:Y:S01]  /*0060*/  ISETP.GE.AND P0, PT, R0, c[0x0][0x174], PT ;  /* 0x00005d0000007a0c */ /* 0x000fe20003f06270 */
[----:B-1----:R-:W-:-:S05]  /*0070*/  IMAD R11, R11, c[0x0][0x4], R2 ;  /* 0x000001000b0b7a24 */ /* 0x002fca00078e0202 */
[----:B------:R-:W-:-:S13]  /*0080*/  ISETP.GE.OR P0, PT, R11, c[0x0][0x170], P0 ;  /* 0x00005c000b007a0c */ /* 0x000fda0000706670 */
[----:B------:R-:W-:Y:S05]  /*0090*/  @P0 EXIT ;  /* 0x000000000000094d */ /* 0x000fea0003800000 */
[----:B------:R-:W-:Y:S01]  /*00a0*/  SHF.L.U32 R3, R11, 0x2, RZ ;  /* 0x000000020b037819 */ /* 0x000fe200000006ff */
[----:B------:R-:W-:Y:S01]  /*00b0*/  IMAD.MOV.U32 R9, RZ, RZ, 0x2 ;  /* 0x00000002ff097424 */ /* 0x000fe200078e00ff */
[----:B------:R-:W-:-:S03]  /*00c0*/  ULDC.64 UR4, c[0x0][0x118] ;  /* 0x0000460000047ab9 */ /* 0x000fc60000000a00 */
[----:B------:R-:W-:-:S05]  /*00d0*/  IMAD R3, R3, c[0x0][0x174], R0 ;  /* 0x00005d0003037a24 */ /* 0x000fca00078e0200 */
[----:B------:R-:W-:-:S04]  /*00e0*/  IADD3 R4, R3, c[0x0][0x174], RZ ;  /* 0x00005d0003047a10 */ /* 0x000fc80007ffe0ff */
[C---:B------:R-:W-:Y:S01]  /*00f0*/  IADD3 R2, R4.reuse, c[0x0][0x174], RZ ;  /* 0x00005d0004027a10 */ /* 0x040fe20007ffe0ff */
[----:B------:R-:W-:-:S03]  /*0100*/  IMAD.WIDE R4, R4, R9, c[0x0][0x160] ;  /* 0x0000580004047625 */ /* 0x000fc600078e0209 */
[C---:B------:R-:W-:Y:S01]  /*0110*/  IADD3 R8, R2.reuse, c[0x0][0x174], RZ ;  /* 0x00005d0002087a10 */ /* 0x040fe20007ffe0ff */
[-C--:B------:R-:W-:Y:S02]  /*0120*/  IMAD.WIDE R6, R2, R9.reuse, c[0x0][0x160] ;  /* 0x0000580002067625 */ /* 0x080fe400078e0209 */
[----:B------:R-:W2:Y:S02]  /*0130*/  LDG.E.U16.CONSTANT R4, [R4.64] ;  /* 0x0000000404047981 */ /* 0x000ea4000c1e9500 */
[-C--:B------:R-:W-:Y:S02]  /*0140*/  IMAD.WIDE R2, R3, R9.reuse, c[0x0][0x160] ;  /* 0x0000580003027625 */ /* 0x080fe400078e0209 */
[----:B------:R-:W3:Y:S02]  /*0150*/  LDG.E.U16.CONSTANT R6, [R6.64] ;  /* 0x0000000406067981 */ /* 0x000ee4000c1e9500 */
[----:B------:R-:W-:Y:S02]  /*0160*/  IMAD.WIDE R8, R8, R9, c[0x0][0x160] ;  /* 0x0000580008087625 */ /* 0x000fe400078e0209 */
[----:B------:R-:W4:Y:S04]  /*0170*/  LDG.E.U16.CONSTANT R2, [R2.64] ;  /* 0x0000000402027981 */ /* 0x000f28000c1e9500 */
[----:B------:R-:W5:Y:S01]  /*0180*/  LDG.E.U16.CONSTANT R8, [R8.64] ;  /* 0x0000000408087981 */ /* 0x000f62000c1e9500 */
[----:B------:R-:W-:Y:S01]  /*0190*/  HFMA2.MMA R15, -RZ, RZ, 0, 2.384185791015625e-07 ;  /* 0x00000004ff0f7435 */ /* 0x000fe200000001ff */
[----:B------:R-:W-:Y:S01]  /*01a0*/  IMAD R0, R11, c[0x0][0x174], R0 ;  /* 0x00005d000b007a24 */ /* 0x000fe200078e0200 */
[----:B--2---:R-:W-:-:S08]  /*01b0*/  SHF.L.U32 R13, R4, 0x8, RZ ;  /* 0x00000008040d7819 */ /* 0x004fd000000006ff */
[----:B------:R-:W-:-:S04]  /*01c0*/  IMAD.WIDE R4, R0, R15, c[0x0][0x168] ;  /* 0x00005a0000047625 */ /* 0x000fc800078e020f */
[----:B---3--:R-:W-:-:S05]  /*01d0*/  IMAD.U32 R10, R6, 0x10000, RZ ;  /* 0x00010000060a7824 */ /* 0x008fca00078e00ff */
[----:B----4-:R-:W-:Y:S02]  /*01e0*/  LOP3.LUT R10, R10, R13, R2, 0xfe, !PT ;  /* 0x0000000d0a0a7212 */ /* 0x010fe400078efe02 */
[----:B-----5:R-:W-:-:S04]  /*01f0*/  SHF.L.U32 R11, R8, 0x18, RZ ;  /* 0x00000018080b7819 */ /* 0x020fc800000006ff */
[----:B------:R-:W-:-:S05]  /*0200*/  LOP3.LUT R11, R11, R10, RZ, 0xfc, !PT ;  /* 0x0000000a0b0b7212 */ /* 0x000fca00078efcff */
[----:B------:R-:W-:Y:S01]  /*0210*/  STG.E [R4.64], R11 ;  /* 0x0000000b04007986 */ /* 0x000fe2000c101904 */
[----:B------:R-:W-:Y:S05]  /*0220*/  EXIT ;  /* 0x000000000000794d */ /* 0x000fea0003800000 */
.L_x_0:
[----:B------:R-:W-:-:S00]  /*0230*/  BRA `(.L_x_0) ;  /* 0xfffffff000007947 */ /* 0x000fc0000383ffff */
[----:B------:R-:W-:-:S00]  /*0240*/  NOP ;  /* 0x0000000000007918 */ /* 0x000fc00000000000 */
        /* <DEDUP_REMOVED lines=11> */
.L_x_8:


//--------------------- .text._Z19pack_columns_kernelILi6EEvPKtPjii --------------------------
	.section	.text._Z19pack_columns_kernelILi6EEvPKtPjii,"ax",@progbits
	.sectioninfo	@"SHI_REGISTERS=32"
	.align	128
        .global         _Z19pack_columns_kernelILi6EEvPKtPjii
        .type           _Z19pack_columns_kernelILi6EEvPKtPjii,@function
        .size           _Z19pack_columns_kernelILi6EEvPKtPjii,(.L_x_9 - _Z19pack_columns_kernelILi6EEvPKtPjii)
        .other          _Z19pack_columns_kernelILi6EEvPKtPjii,@"STO_CUDA_ENTRY STV_DEFAULT"
_Z19pack_columns_kernelILi6EEvPKtPjii:
.text._Z19pack_columns_kernelILi6EEvPKtPjii:
[----:B------:R-:W-:Y:S02]  /*0000*/  MOV R1, c[0x0][0x28] ;  /* 0x00000a0000017a02 */ /* 0x000fe40000000f00 */
[----:B------:R-:W0:Y:S04]  /*0010*/  S2R R21, SR_CTAID.Y ;  /* 0x0000000000157919 */ /* 0x000e280000002600 */
[----:B------:R-:W0:Y:S04]  /*0020*/  S2R R0, SR_TID.Y ;  /* 0x0000000000007919 */ /* 0x000e280000002200 */
[----:B------:R-:W1:Y:S04]  /*0030*/  S2R R26, SR_CTAID.X ;  /* 0x00000000001a7919 */ /* 0x000e680000002500 */
[----:B------:R-:W1:Y:S01]  /*0040*/  S2R R3, SR_TID.X ;  /* 0x0000000000037919 */ /* 0x000e620000002100 */
[----:B0-----:R-:W-:-:S04]  /*0050*/  IMAD R21, R21, c[0x0][0x4], R0 ;  /* 0x0000010015157a24 */ /* 0x001fc800078e0200 */
[----:B------:R-:W-:-:S04]  /*0060*/  IMAD.HI R0, R21, 0x55555556, RZ ;  /* 0x5555555615007827 */ /* 0x000fc800078e02ff */
[----:B-1----:R-:W-:Y:S01]  /*0070*/  IMAD R26, R26, c[0x0][0x0], R3 ;  /* 0x000000001a1a7a24 */ /* 0x002fe200078e0203 */
[----:B------:R-:W-:-:S04]  /*0080*/  LEA.HI R0, R0, R0, RZ, 0x1 ;  /* 0x0000000000007211 */ /* 0x000fc800078f08ff */
[----:B------:R-:W-:Y:S01]  /*0090*/  ISETP.GE.AND P0, PT, R26, c[0x0][0x174], PT ;  /* 0x00005d001a007a0c */ /* 0x000fe20003f06270 */
[----:B------:R-:W-:-:S03]  /*00a0*/  IMAD R0, R0, -0x3, R21 ;  /* 0xfffffffd00007824 */ /* 0x000fc600078e0215 */
[----:B------:R-:W-:-:S04]  /*00b0*/  ISETP.GE.OR P0, PT, R21, c[0x0][0x170], P0 ;  /* 0x00005c0015007a0c */ /* 0x000fc80000706670 */
[----:B------:R-:W-:-:S13]  /*00c0*/  ISETP.NE.OR P0, PT, R0, RZ, P0 ;  /* 0x000000ff0000720c */ /* 0x000fda0000705670 */
[----:B------:R-:W-:Y:S05]  /*00d0*/  @P0 EXIT ;  /* 0x000000000000094d */ /* 0x000fea0003800000 */
[----:B------:R-:W-:Y:S01]  /*00e0*/  SHF.L.U32 R0, R21, 0x5, RZ ;  /* 0x0000000515007819 */ /* 0x000fe200000006ff */
[----:B------:R-:W-:Y:S01]  /*00f0*/  IMAD.MOV.U32 R25, RZ, RZ, 0x2 ;  /* 0x00000002ff197424 */ /* 0x000fe200078e00ff */
[----:B------:R-:W-:-:S03]  /*0100*/  ULDC.64 UR4, c[0x0][0x118] ;  /* 0x0000460000047ab9 */ /* 0x000fc60000000a00 */
[----:B------:R-:W-:-:S05]  /*0110*/  IMAD.HI R0, R0, 0x2aaaaaab, RZ ;  /* 0x2aaaaaab00007827 */ /* 0x000fca00078e02ff */
[----:B------:R-:W-:-:S05]  /*0120*/  LEA.HI R3, R0, R0, RZ, 0x1 ;  /* 0x0000000000037211 */ /* 0x000fca00078f08ff */
[----:B------:R-:W-:-:S04]  /*0130*/  IMAD R2, R3, c[0x0][0x174], R26 ;  /* 0x00005d0003027a24 */ /* 0x000fc800078e021a */
[----:B------:R-:W-:-:S05]  /*0140*/  IMAD.WIDE R2, R2, R25, c[0x0][0x160] ;  /* 0x0000580002027625 */ /* 0x000fca00078e0219 */
[----:B------:R0:W2:Y:S01]  /*0150*/  LDG.E.U16.CONSTANT R27, [R2.64] ;  /* 0x00000004021b7981 */ /* 0x0000a2000c1e9500 */
[----:B------:R-:W-:-:S06]  /*0160*/  IMAD.WIDE R12, R25, c[0x0][0x174], R2 ;  /* 0x00005d00190c7a25 */ /* 0x000fcc00078e0202 */
[C---:B------:R-:W-:Y:S02]  /*0170*/  IMAD.WIDE R14, R25.reuse, c[0x0][0x174], R12 ;  /* 0x00005d00190e7a25 */ /* 0x040fe400078e020c */
[----:B------:R1:W3:Y:S04]  /*0180*/  LDG.E.U16.CONSTANT R12, [R12.64] ;  /* 0x000000040c0c7981 */ /* 0x0002e8000c1e9500 */
[C---:B------:R-:W-:Y:S02]  /*0190*/  IMAD.WIDE R8, R25.reuse, c[0x0][0x174], R14 ;  /* 0x00005d0019087a25 */ /* 0x040fe400078e020e */
[----:B------:R4:W5:Y:S04]  /*01a0*/  LDG.E.U16.CONSTANT R14, [R14.64] ;  /* 0x000000040e0e7981 */ /* 0x000968000c1e9500 */
[C---:B------:R-:W-:Y:S01]  /*01b0*/  IMAD.WIDE R22, R25.reuse, c[0x0][0x174], R8 ;  /* 0x00005d0019167a25 */ /* 0x040fe200078e0208 */
[----:B------:R0:W2:Y:S04]  /*01c0*/  LDG.E.U16.CONSTANT R0, [R8.64] ;  /* 0x0000000408007981 */ /* 0x0000a8000c1e9500 */
[----:B------:R0:W3:Y:S01]  /*01d0*/  LDG.E.U16.CONSTANT R24, [R22.64] ;  /* 0x0000000416187981 */ /* 0x0000e2000c1e9500 */
[----:B------:R-:W-:-:S05]  /*01e0*/  IMAD.WIDE R28, R25, c[0x0][0x174], R22 ;  /* 0x00005d00191c7a25 */ /* 0x000fca00078e0216 */
[----:B------:R0:W5:Y:S01]  /*01f0*/  LDG.E.U16.CONSTANT R20, [R28.64] ;  /* 0x000000041c147981 */ /* 0x000162000c1e9500 */
[----:B------:R-:W-:-:S06]  /*0200*/  IMAD.WIDE R16, R25, c[0x0][0x174], R28 ;  /* 0x00005d0019107a25 */ /* 0x000fcc00078e021c */
[C---:B------:R-:W-:Y:S02]  /*0210*/  IMAD.WIDE R18, R25.reuse, c[0x0][0x174], R16 ;  /* 0x00005d0019127a25 */ /* 0x040fe400078e0210 */
[----:B------:R5:W5:Y:S04]  /*0220*/  LDG.E.U16.CONSTANT R16, [R16.64] ;  /* 0x0000000410107981 */ /* 0x000b68000c1e9500 */
[C---:B------:R-:W-:Y:S02]  /*0230*/  IMAD.WIDE R6, R25.reuse, c[0x0][0x174], R18 ;  /* 0x00005d0019067a25 */ /* 0x040fe400078e0212 */
[----:B------:R-:W5:Y:S04]  /*0240*/  LDG.E.U16.CONSTANT R18, [R18.64] ;  /* 0x0000000412127981 */ /* 0x000f68000c1e9500 */
[----:B------:R-:W-:-:S06]  /*0250*/  IMAD.WIDE R4, R25, c[0x0][0x174], R6 ;  /* 0x00005d0019047a25 */ /* 0x000fcc00078e0206 */
[C---:B0-----:R-:W-:Y:S02]  /*0260*/  IMAD.WIDE R8, R25.reuse, c[0x0][0x174], R4 ;  /* 0x00005d0019087a25 */ /* 0x041fe400078e0204 */
[----:B------:R0:W5:Y:S04]  /*0270*/  LDG.E.U16.CONSTANT R4, [R4.64] ;  /* 0x0000000404047981 */ /* 0x000168000c1e9500 */
[C---:B------:R-:W-:Y:S02]  /*0280*/  IMAD.WIDE R10, R25.reuse, c[0x0][0x174], R8 ;  /* 0x00005d00190a7a25 */ /* 0x040fe400078e0208 */
[----:B------:R2:W5:Y:S04]  /*0290*/  LDG.E.U16.CONSTANT R8, [R8.64] ;  /* 0x0000000408087981 */ /* 0x000568000c1e9500 */
[C---:B------:R-:W-:Y:S01]  /*02a0*/  IMAD.WIDE R22, R25.reuse, c[0x0][0x174], R10 ;  /* 0x00005d0019167a25 */ /* 0x040fe200078e020a */
[----:B0-----:R0:W5:Y:S04]  /*02b0*/  LDG.E.U16.CONSTANT R5, [R6.64] ;  /* 0x0000000406057981 */ /* 0x001168000c1e9500 */
[----:B------:R3:W5:Y:S01]  /*02c0*/  LDG.E.U16.CONSTANT R10, [R10.64] ;  /* 0x000000040a0a7981 */ /* 0x000762000c1e9500 */
[----:B------:R-:W-:-:S03]  /*02d0*/  IMAD.WIDE R28, R25, c[0x0][0x174], R22 ;  /* 0x00005d00191c7a25 */ /* 0x000fc600078e0216 */
[----:B------:R-:W5:Y:S03]  /*02e0*/  LDG.E.U16.CONSTANT R22, [R22.64] ;  /* 0x0000000416167981 */ /* 0x000f66000c1e9500 */
[C---:B------:R-:W-:Y:S02]  /*02f0*/  IMAD.WIDE R2, R25.reuse, c[0x0][0x174], R28 ;  /* 0x00005d0019027a25 */ /* 0x040fe400078e021c */
[----:B------:R-:W5:Y:S04]  /*0300*/  LDG.E.U16.CONSTANT R28, [R28.64] ;  /* 0x000000041c1c7981 */ /* 0x000f68000c1e9500 */
[----:B0-----:R-:W-:Y:S01]  /*0310*/  IMAD.WIDE R6, R25, c[0x0][0x174], R2 ;  /* 0x00005d0019067a25 */ /* 0x001fe200078e0202 */
[----:B-1----:R0:W5:Y:S04]  /*0320*/  LDG.E.U16.CONSTANT R13, [R2.64] ;  /* 0x00000004020d7981 */ /* 0x002168000c1e9500 */
[----:B----4-:R1:W4:Y:S01]  /*0330*/  LDG.E.U16.CONSTANT R15, [R6.64] ;  /* 0x00000004060f7981 */ /* 0x010322000c1e9500 */
[----:B------:R-:W-:Y:S01]  /*0340*/  IMAD R26, R21, c[0x0][0x174], R26 ;  /* 0x00005d00151a7a24 */ /* 0x000fe200078e021a */
[----:B--2---:R-:W-:-:S02]  /*0350*/  SHF.R.U32.HI R9, RZ, 0xe, R0 ;  /* 0x0000000eff097819 */ /* 0x004fc40000011600 */
[----:B---3--:R-:W-:Y:S02]  /*0360*/  SHF.R.U32.HI R11, RZ, 0x8, R24 ;  /* 0x00000008ff0b7819 */ /* 0x008fe40000011618 */
[----:B-----5:R-:W-:-:S04]  /*0370*/  SHF.R.U32.HI R17, RZ, 0x2, R20 ;  /* 0x00000002ff117819 */ /* 0x020fc80000011614 */
[----:B------:R-:W-:Y:S01]  /*0380*/  LOP3.LUT R11, R17, R11, R9, 0xfe, !PT ;  /* 0x0000000b110b7212 */ /* 0x000fe200078efe09 */
[----:B------:R-:W-:Y:S01]  /*0390*/  HFMA2.MMA R9, -RZ, RZ, 0, 2.384185791015625e-07 ;  /* 0x00000004ff097435 */ /* 0x000fe200000001ff */
[----:B------:R-:W-:Y:S01]  /*03a0*/  IMAD.SHL.U32 R12, R12, 0x40, RZ ;  /* 0x000000400c0c7824 */ /* 0x000fe200078e00ff */
[----:B------:R-:W-:Y:S02]  /*03b0*/  SHF.L.U32 R14, R14, 0xc, RZ ;  /* 0x0000000c0e0e7819 */ /* 0x000fe400000006ff */
[----:B------:R-:W-:Y:S02]  /*03c0*/  SHF.L.U32 R16, R16, 0x4, RZ ;  /* 0x0000000410107819 */ /* 0x000fe400000006ff */
[----:B-1----:R-:W-:Y:S01]  /*03d0*/  SHF.L.U32 R7, R0, 0x12, RZ ;  /* 0x0000001200077819 */ /* 0x002fe200000006ff */
[----:B------:R-:W-:Y:S01]  /*03e0*/  IMAD.SHL.U32 R18, R18, 0x400, RZ ;  /* 0x0000040012127824 */ /* 0x000fe200078e00ff */
[----:B------:R-:W-:Y:S01]  /*03f0*/  LOP3.LUT R12, R14, R12, R27, 0xfe, !PT ;  /* 0x0000000c0e0c7212 */ /* 0x000fe200078efe1b */
[----:B------:R-:W-:-:S03]  /*0400*/  IMAD.SHL.U32 R24, R24, 0x1000000, RZ ;  /* 0x0100000018187824 */ /* 0x000fc600078e00ff */
[----:B------:R-:W-:Y:S02]  /*0410*/  LOP3.LUT R11, R18, R16, R11, 0xfe, !PT ;  /* 0x00000010120b7212 */ /* 0x000fe400078efe0b */
[----:B0-----:R-:W-:Y:S02]  /*0420*/  SHF.R.U32.HI R2, RZ, 0xa, R4 ;  /* 0x0000000aff027819 */ /* 0x001fe40000011604 */
[----:B------:R-:W-:Y:S02]  /*0430*/  SHF.R.U32.HI R3, RZ, 0x4, R8 ;  /* 0x00000004ff037819 */ /* 0x000fe40000011608 */
[----:B------:R-:W-:Y:S02]  /*0440*/  SHF.L.U32 R4, R4, 0x16, RZ ;  /* 0x0000001604047819 */ /* 0x000fe400000006ff */
[----:B------:R-:W-:Y:S02]  /*0450*/  SHF.L.U32 R0, R5, 0x10, RZ ;  /* 0x0000001005007819 */ /* 0x000fe400000006ff */
[----:B------:R-:W-:-:S04]  /*0460*/  SHF.L.U32 R10, R10, 0x2, RZ ;  /* 0x000000020a0a7819 */ /* 0x000fc800000006ff */
[----:B------:R-:W-:Y:S01]  /*0470*/  LOP3.LUT R10, R10, R3, R2, 0xfe, !PT ;  /* 0x000000030a0a7212 */ /* 0x000fe200078efe02 */
[----:B------:R-:W-:-:S04]  /*0480*/  IMAD.WIDE R2, R26, R9, c[0x0][0x168] ;  /* 0x00005a001a027625 */ /* 0x000fc800078e0209 */
[----:B------:R-:W-:Y:S01]  /*0490*/  IMAD.SHL.U32 R5, R22, 0x100, RZ ;  /* 0x0000010016057824 */ /* 0x000fe200078e00ff */
[----:B------:R-:W-:Y:S01]  /*04a0*/  SHF.L.U32 R28, R28, 0xe, RZ ;  /* 0x0000000e1c1c7819 */ /* 0x000fe200000006ff */
[----:B------:R-:W-:Y:S01]  /*04b0*/  IMAD.SHL.U32 R17, R8, 0x10000000, RZ ;  /* 0x1000000008117824 */ /* 0x000fe200078e00ff */
[----:B------:R-:W-:Y:S02]  /*04c0*/  LOP3.LUT R0, R4, R0, R11, 0xfe, !PT ;  /* 0x0000000004007212 */ /* 0x000fe400078efe0b */
[----:B------:R-:W-:Y:S01]  /*04d0*/  LOP3.LUT R10, R28, R5, R10, 0xfe, !PT ;  /* 0x000000051c0a7212 */ /* 0x000fe200078efe0a */
[----:B------:R-:W-:Y:S01]  /*04e0*/  IMAD.WIDE R4, R9, c[0x0][0x174], R2 ;  /* 0x00005d0009047a25 */ /* 0x000fe200078e0202 */
[----:B------:R-:W-:Y:S02]  /*04f0*/  LOP3.LUT R7, R24, R7, R12, 0xfe, !PT ;  /* 0x0000000718077212 */ /* 0x000fe400078efe0c */
[----:B------:R-:W-:Y:S02]  /*0500*/  SHF.L.U32 R20, R20, 0x1e, RZ ;  /* 0x0000001e14147819 */ /* 0x000fe400000006ff */
[----:B------:R-:W-:-:S02]  /*0510*/  SHF.L.U32 R13, R13, 0x14, RZ ;  /* 0x000000140d0d7819 */ /* 0x000fc400000006ff */
[----:B----4-:R-:W-:Y:S02]  /*0520*/  SHF.L.U32 R15, R15, 0x1a, RZ ;  /* 0x0000001a0f0f7819 */ /* 0x010fe400000006ff */
[----:B------:R-:W-:Y:S01]  /*0530*/  LOP3.LUT R11, R20, R7, RZ, 0xfc, !PT ;  /* 0x00000007140b7212 */ /* 0x000fe200078efcff */
[----:B------:R-:W-:Y:S01]  /*0540*/  IMAD.WIDE R6, R9, c[0x0][0x174], R4 ;  /* 0x00005d0009067a25 */ /* 0x000fe200078e0204 */
[----:B------:R-:W-:Y:S02]  /*0550*/  LOP3.LUT R17, R17, R0, RZ, 0xfc, !PT ;  /* 0x0000000011117212 */ /* 0x000fe400078efcff */
[----:B------:R-:W-:Y:S01]  /*0560*/  LOP3.LUT R13, R15, R13, R10, 0xfe, !PT ;  /* 0x0000000d0f0d7212 */ /* 0x000fe200078efe0a */
[----:B------:R-:W-:Y:S04]  /*0570*/  STG.E [R2.64], R11 ;  /* 0x0000000b02007986 */ /* 0x000fe8000c101904 */
[----:B------:R-:W-:Y:S04]  /*0580*/  STG.E [R4.64], R17 ;  /* 0x0000001104007986 */ /* 0x000fe8000c101904 */
[----:B------:R-:W-:Y:S01]  /*0590*/  STG.E [R6.64], R13 ;  /* 0x0000000d06007986 */ /* 0x000fe2000c101904 */
[----:B------:R-:W-:Y:S05]  /*05a0*/  EXIT ;  /* 0x000000000000794d */ /* 0x000fea0003800000 */
.L_x_1:
        /* <DEDUP_REMOVED lines=13> */
.L_x_9:


//--------------------- .text._Z19pack_columns_kernelILi5EEvPKtPjii --------------------------
	.section	.text._Z19pack_columns_kernelILi5EEvPKtPjii,"ax",@progbits
	.sectioninfo	@"SHI_REGISTERS=32"
	.align	128
        .global         _Z19pack_columns_kernelILi5EEvPKtPjii
        .type           _Z19pack_columns_kernelILi5EEvPKtPjii,@function
        .size           _Z19pack_columns_kernelILi5EEvPKtPjii,(.L_x_10 - _Z19pack_columns_kernelILi5EEvPKtPjii)
        .other          _Z19pack_columns_kernelILi5EEvPKtPjii,@"STO_CUDA_ENTRY STV_DEFAULT"
_Z19pack_columns_kernelILi5EEvPKtPjii:
.text._Z19pack_columns_kernelILi5EEvPKtPjii:
        /* <DEDUP_REMOVED lines=8> */
[----:B------:R-:W-:-:S04]  /*0080*/  SHF.R.S32.HI R3, RZ, 0x1, R0 ;  /* 0x00000001ff037819 */ /* 0x000fc80000011400 */
[----:B------:R-:W-:Y:S02]  /*0090*/  LEA.HI R3, R0, R3, RZ, 0x1 ;  /* 0x0000000300037211 */ /* 0x000fe400078f08ff */
[----:B------:R-:W-:-:S03]  /*00a0*/  ISETP.GE.AND P0, PT, R5, c[0x0][0x174], PT ;  /* 0x00005d0005007a0c */ /* 0x000fc60003f06270 */
[----:B------:R-:W-:Y:S01]  /*00b0*/  IMAD R3, R3, -0x5, R8 ;  /* 0xfffffffb03037824 */ /* 0x000fe200078e0208 */
[----:B------:R-:W-:-:S04]  /*00c0*/  ISETP.GE.OR P0, PT, R8, c[0x0][0x170], P0 ;  /* 0x00005c0008007a0c */ /* 0x000fc80000706670 */
[----:B------:R-:W-:-:S13]  /*00d0*/  ISETP.NE.OR P0, PT, R3, RZ, P0 ;  /* 0x000000ff0300720c */ /* 0x000fda0000705670 */
[----:B------:R-:W-:Y:S05]  /*00e0*/  @P0 EXIT ;  /* 0x000000000000094d */ /* 0x000fea0003800000 */
[----:B------:R-:W-:Y:S01]  /*00f0*/  IMAD.SHL.U32 R0, R8, 0x20, RZ ;  /* 0x0000002008007824 */ /* 0x000fe200078e00ff */
[----:B------:R-:W-:Y:S01]  /*0100*/  HFMA2.MMA R4, -RZ, RZ, 0, 1.1920928955078125e-07 ;  /* 0x00000002ff047435 */ /* 0x000fe200000001ff */
[----:B------:R-:W-:Y:S02]  /*0110*/  ULDC.64 UR4, c[0x0][0x118] ;  /* 0x0000460000047ab9 */ /* 0x000fe40000000a00 */
[----:B------:R-:W-:-:S05]  /*0120*/  IMAD.HI R0, R0, 0x66666667, RZ ;  /* 0x6666666700007827 */ /* 0x000fca00078e02ff */
[----:B------:R-:W-:-:S04]  /*0130*/  SHF.R.S32.HI R3, RZ, 0x1, R0 ;  /* 0x00000001ff037819 */ /* 0x000fc80000011400 */
[----:B------:R-:W-:-:S05]  /*0140*/  LEA.HI R0, R0, R3, RZ, 0x1 ;  /* 0x0000000300007211 */ /* 0x000fca00078f08ff */
[----:B------:R-:W-:-:S04]  /*0150*/  IMAD R29, R0, c[0x0][0x174], R5 ;  /* 0x00005d00001d7a24 */ /* 0x000fc800078e0205 */
[----:B------:R-:W-:-:S06]  /*0160*/  IMAD.WIDE R28, R29, R4, c[0x0][0x160] ;  /* 0x000058001d1c7625 */ /* 0x000fcc00078e0204 */
[C---:B------:R-:W-:Y:S02]  /*0170*/  IMAD.WIDE R10, R4.reuse, c[0x0][0x174], R28 ;  /* 0x00005d00040a7a25 */ /* 0x040fe400078e021c */
[----:B------:R0:W2:Y:S04]  /*0180*/  LDG.E.U16.CONSTANT R28, [R28.64] ;  /* 0x000000041c1c7981 */ /* 0x0000a8000c1e9500 */
[C---:B------:R-:W-:Y:S02]  /*0190*/  IMAD.WIDE R14, R4.reuse, c[0x0][0x174], R10 ;  /* 0x00005d00040e7a25 */ /* 0x040fe400078e020a */
[----:B------:R1:W3:Y:S04]  /*01a0*/  LDG.E.U16.CONSTANT R10, [R10.64] ;  /* 0x000000040a0a7981 */ /* 0x0002e8000c1e9500 */
[C---:B------:R-:W-:Y:S01]  /*01b0*/  IMAD.WIDE R18, R4.reuse, c[0x0][0x174], R14 ;  /* 0x00005d0004127a25 */ /* 0x040fe200078e020e */
[----:B------:R4:W5:Y:S05]  /*01c0*/  LDG.E.U16.CONSTANT R9, [R14.64] ;  /* 0x000000040e097981 */ /* 0x00096a000c1e9500 */
[C---:B------:R-:W-:Y:S01]  /*01d0*/  IMAD.WIDE R2, R4.reuse, c[0x0][0x174], R18 ;  /* 0x00005d0004027a25 */ /* 0x040fe200078e0212 */
[----:B-1----:R1:W2:Y:S05]  /*01e0*/  LDG.E.U16.CONSTANT R11, [R18.64] ;  /* 0x00000004120b7981 */ /* 0x0022aa000c1e9500 */
[----:B------:R-:W-:-:S02]  /*01f0*/  IMAD.WIDE R6, R4, c[0x0][0x174], R2 ;  /* 0x00005d0004067a25 */ /* 0x000fc400078e0202 */
[----:B------:R0:W2:Y:S04]  /*0200*/  LDG.E.U16.CONSTANT R3, [R2.64] ;  /* 0x0000000402037981 */ /* 0x0000a8000c1e9500 */
[C---:B------:R-:W-:Y:S02]  /*0210*/  IMAD.WIDE R12, R4.reuse, c[0x0][0x174], R6 ;  /* 0x00005d00040c7a25 */ /* 0x040fe400078e0206 */
[----:B------:R0:W2:Y:S04]  /*0220*/  LDG.E.U16.CONSTANT R6, [R6.64] ;  /* 0x0000000406067981 */ /* 0x0000a8000c1e9500 */
[C---:B------:R-:W-:Y:S01]  /*0230*/  IMAD.WIDE R16, R4.reuse, c[0x0][0x174], R12 ;  /* 0x00005d0004107a25 */ /* 0x040fe200078e020c */
[----:B------:R0:W2:Y:S04]  /*0240*/  LDG.E.U16.CONSTANT R25, [R12.64] ;  /* 0x000000040c197981 */ /* 0x0000a8000c1e9500 */
[----:B------:R0:W2:Y:S01]  /*0250*/  LDG.E.U16.CONSTANT R27, [R16.64] ;  /* 0x00000004101b7981 */ /* 0x0000a2000c1e9500 */
[----:B----4-:R-:W-:-:S05]  /*0260*/  IMAD.WIDE R14, R4, c[0x0][0x174], R16 ;  /* 0x00005d00040e7a25 */ /* 0x010fca00078e0210 */
[----:B------:R4:W2:Y:S01]  /*0270*/  LDG.E.U16.CONSTANT R24, [R14.64] ;  /* 0x000000040e187981 */ /* 0x0008a2000c1e9500 */
[----:B------:R-:W-:-:S05]  /*0280*/  IMAD.WIDE R20, R4, c[0x0][0x174], R14 ;  /* 0x00005d0004147a25 */ /* 0x000fca00078e020e */
[----:B------:R4:W2:Y:S01]  /*0290*/  LDG.E.U16.CONSTANT R26, [R20.64] ;  /* 0x00000004141a7981 */ /* 0x0008a2000c1e9500 */
[----:B------:R-:W-:-:S05]  /*02a0*/  IMAD.WIDE R22, R4, c[0x0][0x174], R20 ;  /* 0x00005d0004167a25 */ /* 0x000fca00078e0214 */
[----:B0-----:R0:W2:Y:S01]  /*02b0*/  LDG.E.U16.CONSTANT R7, [R22.64] ;  /* 0x0000000416077981 */ /* 0x0010a2000c1e9500 */
[----:B-1----:R-:W-:-:S05]  /*02c0*/  IMAD.WIDE R18, R4, c[0x0][0x174], R22 ;  /* 0x00005d0004127a25 */ /* 0x002fca00078e0216 */
[----:B------:R1:W2:Y:S01]  /*02d0*/  LDG.E.U16.CONSTANT R2, [R18.64] ;  /* 0x0000000412027981 */ /* 0x0002a2000c1e9500 */
[----:B------:R-:W-:-:S05]  /*02e0*/  IMAD.WIDE R12, R4, c[0x0][0x174], R18 ;  /* 0x00005d00040c7a25 */ /* 0x000fca00078e0212 */
[----:B------:R0:W2:Y:S02]  /*02f0*/  LDG.E.U16.CONSTANT R0, [R12.64] ;  /* 0x000000040c007981 */ /* 0x0000a4000c1e9500 */
[----:B0-----:R-:W-:-:S05]  /*0300*/  IMAD.WIDE R12, R4, c[0x0][0x174], R12 ;  /* 0x00005d00040c7a25 */ /* 0x001fca00078e020c */
[----:B------:R0:W2:Y:S01]  /*0310*/  LDG.E.U16.CONSTANT R29, [R12.64] ;  /* 0x000000040c1d7981 */ /* 0x0000a2000c1e9500 */
[----:B----4-:R-:W-:-:S06]  /*0320*/  IMAD.WIDE R14, R4, c[0x0][0x174], R12 ;  /* 0x00005d00040e7a25 */ /* 0x010fcc00078e020c */
[C---:B------:R-:W-:Y:S02]  /*0330*/  IMAD.WIDE R16, R4.reuse, c[0x0][0x174], R14 ;  /* 0x00005d0004107a25 */ /* 0x040fe400078e020e */
[----:B------:R4:W2:Y:S04]  /*0340*/  LDG.E.U16.CONSTANT R14, [R14.64] ;  /* 0x000000040e0e7981 */ /* 0x0008a8000c1e9500 */
[C---:B-1----:R-:W-:Y:S02]  /*0350*/  IMAD.WIDE R18, R4.reuse, c[0x0][0x174], R16 ;  /* 0x00005d0004127a25 */ /* 0x042fe400078e0210 */
[----:B------:R1:W2:Y:S04]  /*0360*/  LDG.E.U16.CONSTANT R16, [R16.64] ;  /* 0x0000000410107981 */ /* 0x0002a8000c1e9500 */
[----:B------:R-:W-:-:S02]  /*0370*/  IMAD.WIDE R20, R4, c[0x0][0x174], R18 ;  /* 0x00005d0004147a25 */ /* 0x000fc400078e0212 */
[----:B------:R0:W2:Y:S04]  /*0380*/  LDG.E.U16.CONSTANT R18, [R18.64] ;  /* 0x0000000412127981 */ /* 0x0000a8000c1e9500 */
[C---:B------:R-:W-:Y:S02]  /*0390*/  IMAD.WIDE R22, R4.reuse, c[0x0][0x174], R20 ;  /* 0x00005d0004167a25 */ /* 0x040fe400078e0214 */
[----:B------:R1:W2:Y:S04]  /*03a0*/  LDG.E.U16.CONSTANT R20, [R20.64] ;  /* 0x0000000414147981 */ /* 0x0002a8000c1e9500 */
[----:B0-----:R-:W-:-:S02]  /*03b0*/  IMAD.WIDE R12, R4, c[0x0][0x174], R22 ;  /* 0x00005d00040c7a25 */ /* 0x001fc400078e0216 */
[----:B------:R0:W2:Y:S04]  /*03c0*/  LDG.E.U16.CONSTANT R22, [R22.64] ;  /* 0x0000000416167981 */ /* 0x0000a8000c1e9500 */
[----:B----4-:R4:W2:Y:S01]  /*03d0*/  LDG.E.U16.CONSTANT R15, [R12.64] ;  /* 0x000000040c0f7981 */ /* 0x0108a2000c1e9500 */
[----:B---3--:R-:W-:Y:S01]  /*03e0*/  IMAD.SHL.U32 R10, R10, 0x20, RZ ;  /* 0x000000200a0a7824 */ /* 0x008fe200078e00ff */
[----:B-----5:R-:W-:-:S04]  /*03f0*/  SHF.L.U32 R9, R9, 0xa, RZ ;  /* 0x0000000a09097819 */ /* 0x020fc800000006ff */
[----:B--2---:R-:W-:Y:S02]  /*0400*/  LOP3.LUT R28, R9, R10, R28, 0xfe, !PT ;  /* 0x0000000a091c7212 */ /* 0x004fe400078efe1c */
[----:B------:R-:W-:Y:S02]  /*0410*/  SHF.R.U32.HI R9, RZ, 0xc, R3 ;  /* 0x0000000cff097819 */ /* 0x000fe40000011603 */
[----:B------:R-:W-:Y:S02]  /*0420*/  SHF.R.U32.HI R10, RZ, 0x7, R6 ;  /* 0x00000007ff0a7819 */ /* 0x000fe40000011606 */
[----:B-1----:R-:W-:-:S04]  /*0430*/  SHF.R.U32.HI R17, RZ, 0x2, R25 ;  /* 0x00000002ff117819 */ /* 0x002fc80000011619 */
[----:B------:R-:W-:Y:S01]  /*0440*/  LOP3.LUT R9, R17, R10, R9, 0xfe, !PT ;  /* 0x0000000a11097212 */ /* 0x000fe200078efe09 */
[----:B------:R-:W-:Y:S02]  /*0450*/  IMAD.SHL.U32 R17, R11, 0x8000, RZ ;  /* 0x000080000b117824 */ /* 0x000fe400078e00ff */
[----:B------:R-:W-:Y:S01]  /*0460*/  IMAD.WIDE R10, R4, c[0x0][0x174], R12 ;  /* 0x00005d00040a7a25 */ /* 0x000fe200078e020c */
[----:B------:R-:W-:Y:S02]  /*0470*/  SHF.L.U32 R3, R3, 0x14, RZ ;  /* 0x0000001403037819 */ /* 0x000fe400000006ff */
[----:B------:R-:W-:Y:S01]  /*0480*/  SHF.L.U32 R24, R24, 0x8, RZ ;  /* 0x0000000818187819 */ /* 0x000fe200000006ff */
[----:B------:R-:W-:Y:S01]  /*0490*/  IMAD.SHL.U32 R27, R27, 0x8, RZ ;  /* 0x000000081b1b7824 */ /* 0x000fe200078e00ff */
[----:B------:R1:W2:Y:S01]  /*04a0*/  LDG.E.U16.CONSTANT R19, [R10.64] ;  /* 0x000000040a137981 */ /* 0x0002a2000c1e9500 */
[----:B----4-:R-:W-:Y:S01]  /*04b0*/  IMAD.WIDE R12, R4, c[0x0][0x174], R10 ;  /* 0x00005d00040c7a25 */ /* 0x010fe200078e020a */
[----:B------:R-:W-:-:S02]  /*04c0*/  LOP3.LUT R3, R3, R17, R28, 0xfe, !PT ;  /* 0x0000001103037212 */ /* 0x000fc400078efe1c */
[----:B------:R-:W-:Y:S01]  /*04d0*/  LOP3.LUT R27, R24, R27, R9, 0xfe, !PT ;  /* 0x0000001b181b7212 */ /* 0x000fe200078efe09 */
[----:B------:R-:W-:Y:S01]  /*04e0*/  IMAD.SHL.U32 R6, R6, 0x2000000, RZ ;  /* 0x0200000006067824 */ /* 0x000fe200078e00ff */
[----:B------:R-:W-:Y:S01]  /*04f0*/  SHF.L.U32 R9, R25, 0x1e, RZ ;  /* 0x0000001e19097819 */ /* 0x000fe200000006ff */
[----:B------:R-:W-:Y:S02]  /*0500*/  IMAD.SHL.U32 R26, R26, 0x2000, RZ ;  /* 0x000020001a1a7824 */ /* 0x000fe400078e00ff */
[C---:B------:R-:W-:Y:S01]  /*0510*/  IMAD.WIDE R24, R4.reuse, c[0x0][0x174], R12 ;  /* 0x00005d0004187a25 */ /* 0x040fe200078e020c */
[----:B------:R-:W-:Y:S01]  /*0520*/  SHF.L.U32 R17, R7, 0x12, RZ ;  /* 0x0000001207117819 */ /* 0x000fe200000006ff */
[----:B------:R3:W4:Y:S01]  /*0530*/  LDG.E.U16.CONSTANT R12, [R12.64] ;  /* 0x000000040c0c7981 */ /* 0x000722000c1e9500 */
[----:B------:R-:W-:Y:S02]  /*0540*/  LOP3.LUT R3, R9, R6, R3, 0xfe, !PT ;  /* 0x0000000609037212 */ /* 0x000fe400078efe03 */
[----:B------:R-:W-:Y:S01]  /*0550*/  LOP3.LUT R9, R17, R26, R27, 0xfe, !PT ;  /* 0x0000001a11097212 */ /* 0x000fe200078efe1b */
[----:B------:R-:W-:Y:S01]  /*0560*/  IMAD.WIDE R26, R4, c[0x0][0x174], R24 ;  /* 0x00005d00041a7a25 */ /* 0x000fe200078e0218 */
[----:B------:R-:W-:-:S02]  /*0570*/  SHF.R.U32.HI R17, RZ, 0xe, R7 ;  /* 0x0000000eff117819 */ /* 0x000fc40000011607 */
[----:B------:R-:W-:Y:S02]  /*0580*/  SHF.R.U32.HI R6, RZ, 0x9, R2 ;  /* 0x00000009ff067819 */ /* 0x000fe40000011602 */
[----:B------:R-:W-:-:S04]  /*0590*/  SHF.R.U32.HI R7, RZ, 0x4, R0 ;  /* 0x00000004ff077819 */ /* 0x000fc80000011600 */
[----:B------:R-:W-:Y:S01]  /*05a0*/  LOP3.LUT R17, R7, R6, R17, 0xfe, !PT ;  /* 0x0000000607117212 */ /* 0x000fe200078efe11 */
[C---:B------:R-:W-:Y:S02]  /*05b0*/  IMAD.WIDE R6, R4.reuse, c[0x0][0x174], R26 ;  /* 0x00005d0004067a25 */ /* 0x040fe400078e021a */
[----:B------:R5:W4:Y:S04]  /*05c0*/  LDG.E.U16.CONSTANT R26, [R26.64] ;  /* 0x000000041a1a7981 */ /* 0x000b28000c1e9500 */
[C---:B-1----:R-:W-:Y:S01]  /*05d0*/  IMAD.WIDE R10, R4.reuse, c[0x0][0x174], R6 ;  /* 0x00005d00040a7a25 */ /* 0x042fe200078e0206 */
[----:B------:R1:W4:Y:S03]  /*05e0*/  LDG.E.U16.CONSTANT R21, [R6.64] ;  /* 0x0000000406157981 */ /* 0x000326000c1e9500 */
[----:B---3--:R-:W-:Y:S01]  /*05f0*/  IMAD.SHL.U32 R13, R29, 0x2, RZ ;  /* 0x000000021d0d7824 */ /* 0x008fe200078e00ff */
[----:B0-----:R0:W3:Y:S01]  /*0600*/  LDG.E.U16.CONSTANT R23, [R10.64] ;  /* 0x000000040a177981 */ /* 0x0010e2000c1e9500 */
[----:B-1----:R-:W-:Y:S01]  /*0610*/  IMAD.WIDE R6, R4, c[0x0][0x174], R10 ;  /* 0x00005d0004067a25 */ /* 0x002fe200078e020a */
[----:B------:R-:W-:-:S05]  /*0620*/  SHF.L.U32 R14, R14, 0x6, RZ ;  /* 0x000000060e0e7819 */ /* 0x000fca00000006ff */
[----:B------:R-:W-:Y:S01]  /*0630*/  IMAD.WIDE R28, R4, c[0x0][0x174], R6 ;  /* 0x00005d00041c7a25 */ /* 0x000fe200078e0206 */
[----:B------:R-:W-:Y:S01]  /*0640*/  LOP3.LUT R13, R14, R13, R17, 0xfe, !PT ;  /* 0x0000000d0e0d7212 */ /* 0x000fe200078efe11 */
[----:B------:R1:W3:Y:S04]  /*0650*/  LDG.E.U16.CONSTANT R6, [R6.64] ;  /* 0x0000000406067981 */ /* 0x0002e8000c1e9500 */
[----:B0-----:R-:W-:Y:S01]  /*0660*/  IMAD.WIDE R10, R4, c[0x0][0x174], R28 ;  /* 0x00005d00040a7a25 */ /* 0x001fe200078e021c */
[----:B------:R0:W3:Y:S01]  /*0670*/  LDG.E.U16.CONSTANT R14, [R24.64] ;  /* 0x00000004180e7981 */ /* 0x0000e2000c1e9500 */
[----:B------:R-:W-:-:S03]  /*0680*/  SHF.L.U32 R18, R18, 0x10, RZ ;  /* 0x0000001012127819 */ /* 0x000fc600000006ff */
[----:B-----5:R5:W3:Y:S01]  /*0690*/  LDG.E.U16.CONSTANT R27, [R28.64] ;  /* 0x000000041c1b7981 */ /* 0x020ae2000c1e9500 */
[----:B0-----:R-:W-:Y:S02]  /*06a0*/  IMAD.SHL.U32 R24, R16, 0x800, RZ ;  /* 0x0000080010187824 */ /* 0x001fe400078e00ff */
[----:B------:R-:W-:Y:S02]  /*06b0*/  IMAD.WIDE R16, R4, c[0x0][0x174], R10 ;  /* 0x00005d0004107a25 */ /* 0x000fe400078e020a */
[----:B------:R0:W3:Y:S01]  /*06c0*/  LDG.E.U16.CONSTANT R10, [R10.64] ;  /* 0x000000040a0a7981 */ /* 0x0000e2000c1e9500 */
[----:B------:R-:W-:-:S03]  /*06d0*/  LOP3.LUT R18, R18, R24, R13, 0xfe, !PT ;  /* 0x0000001812127212 */ /* 0x000fc600078efe0d */
[C---:B------:R-:W-:Y:S01]  /*06e0*/  IMAD.WIDE R24, R4.reuse, c[0x0][0x174], R16 ;  /* 0x00005d0004187a25 */ /* 0x040fe200078e0210 */
[----:B------:R0:W3:Y:S05]  /*06f0*/  LDG.E.U16.CONSTANT R13, [R16.64] ;  /* 0x00000004100d7981 */ /* 0x0000ea000c1e9500 */
[----:B-----5:R-:W-:Y:S02]  /*0700*/  IMAD.WIDE R28, R4, c[0x0][0x174], R24 ;  /* 0x00005d00041c7a25 */ /* 0x020fe400078e0218 */
[----:B------:R-:W5:Y:S04]  /*0710*/  LDG.E.U16.CONSTANT R24, [R24.64] ;  /* 0x0000000418187981 */ /* 0x000f68000c1e9500 */
[----:B------:R-:W5:Y:S01]  /*0720*/  LDG.E.U16.CONSTANT R28, [R28.64] ;  /* 0x000000041c1c7981 */ /* 0x000f62000c1e9500 */
[----:B-1----:R-:W-:-:S02]  /*0730*/  SHF.R.U32.HI R7, RZ, 0xb, R20 ;  /* 0x0000000bff077819 */ /* 0x002fc40000011614 */
[----:B0-----:R-:W-:Y:S02]  /*0740*/  SHF.R.U32.HI R16, RZ, 0x6, R22 ;  /* 0x00000006ff107819 */ /* 0x001fe40000011616 */
[----:B------:R-:W-:-:S04]  /*0750*/  SHF.R.U32.HI R11, RZ, 0x1, R15 ;  /* 0x00000001ff0b7819 */ /* 0x000fc8000001160f */
[----:B------:R-:W-:Y:S01]  /*0760*/  LOP3.LUT R7, R11, R16, R7, 0xfe, !PT ;  /* 0x000000100b077212 */ /* 0x000fe200078efe07 */
[----:B------:R-:W-:Y:S02]  /*0770*/  IMAD.MOV.U32 R11, RZ, RZ, 0x4 ;  /* 0x00000004ff0b7424 */ /* 0x000fe400078e00ff */
[----:B------:R-:W-:-:S04]  /*0780*/  IMAD R16, R8, c[0x0][0x174], R5 ;  /* 0x00005d0008107a24 */ /* 0x000fc800078e0205 */
[----:B------:R-:W-:Y:S01]  /*0790*/  IMAD.WIDE R16, R16, R11, c[0x0][0x168] ;  /* 0x00005a0010107625 */ /* 0x000fe200078e020b */
[----:B------:R-:W-:-:S03]  /*07a0*/  SHF.L.U32 R20, R20, 0x15, RZ ;  /* 0x0000001514147819 */ /* 0x000fc600000006ff */
[----:B------:R-:W-:Y:S01]  /*07b0*/  IMAD.SHL.U32 R22, R22, 0x4000000, RZ ;  /* 0x0400000016167824 */ /* 0x000fe200078e00ff */
[----:B------:R-:W-:Y:S01]  /*07c0*/  SHF.L.U32 R2, R2, 0x17, RZ ;  /* 0x0000001702027819 */ /* 0x000fe200000006ff */
[----:B------:R-:W-:-:S03]  /*07d0*/  IMAD.SHL.U32 R0, R0, 0x10000000, RZ ;  /* 0x1000000000007824 */ /* 0x000fc600078e00ff */
[----:B------:R-:W-:Y:S01]  /*07e0*/  LOP3.LUT R18, R22, R20, R18, 0xfe, !PT ;  /* 0x0000001416127212 */ /* 0x000fe200078efe12 */
[----:B------:R-:W-:Y:S01]  /*07f0*/  STG.E [R16.64], R3 ;  /* 0x0000000310007986 */ /* 0x000fe2000c101904 */
[----:B--2---:R-:W-:Y:S01]  /*0800*/  SHF.L.U32 R4, R19, 0x4, RZ ;  /* 0x0000000413047819 */ /* 0x004fe200000006ff */
[----:B----4-:R-:W-:-:S05]  /*0810*/  IMAD.SHL.U32 R12, R12, 0x200, RZ ;  /* 0x000002000c0c7824 */ /* 0x010fca00078e00ff */
[----:B------:R-:W-:Y:S02]  /*0820*/  LOP3.LUT R8, R12, R4, R7, 0xfe, !PT ;  /* 0x000000040c087212 */ /* 0x000fe400078efe07 */
[----:B------:R-:W-:Y:S02]  /*0830*/  SHF.R.U32.HI R4, RZ, 0xd, R26 ;  /* 0x0000000dff047819 */ /* 0x000fe4000001161a */
[----:B------:R-:W-:Y:S02]  /*0840*/  SHF.R.U32.HI R5, RZ, 0x8, R21 ;  /* 0x00000008ff057819 */ /* 0x000fe40000011615 */
[----:B---3--:R-:W-:-:S04]  /*0850*/  SHF.R.U32.HI R7, RZ, 0x3, R23 ;  /* 0x00000003ff077819 */ /* 0x008fc80000011617 */
[----:B------:R-:W-:Y:S01]  /*0860*/  LOP3.LUT R7, R7, R5, R4, 0xfe, !PT ;  /* 0x0000000507077212 */ /* 0x000fe200078efe04 */
[----:B------:R-:W-:Y:S01]  /*0870*/  IMAD.WIDE R4, R11, c[0x0][0x174], R16 ;  /* 0x00005d000b047a25 */ /* 0x000fe200078e0210 */
[----:B------:R-:W-:Y:S02]  /*0880*/  SHF.L.U32 R26, R26, 0x13, RZ ;  /* 0x000000131a1a7819 */ /* 0x000fe400000006ff */
[----:B------:R-:W-:Y:S01]  /*0890*/  SHF.L.U32 R6, R6, 0x2, RZ ;  /* 0x0000000206067819 */ /* 0x000fe200000006ff */
[----:B------:R-:W-:Y:S01]  /*08a0*/  IMAD.SHL.U32 R27, R27, 0x80, RZ ;  /* 0x000000801b1b7824 */ /* 0x000fe200078e00ff */
[----:B------:R-:W-:-:S04]  /*08b0*/  SHF.L.U32 R19, R14, 0xe, RZ ;  /* 0x0000000e0e137819 */ /* 0x000fc800000006ff */
[----:B------:R-:W-:Y:S01]  /*08c0*/  LOP3.LUT R27, R27, R6, R7, 0xfe, !PT ;  /* 0x000000061b1b7212 */ /* 0x000fe200078efe07 */
[----:B------:R-:W-:-:S04]  /*08d0*/  IMAD.WIDE R6, R11, c[0x0][0x174], R4 ;  /* 0x00005d000b067a25 */ /* 0x000fc800078e0204 */
[----:B------:R-:W-:Y:S01]  /*08e0*/  IMAD.SHL.U32 R10, R10, 0x1000, RZ ;  /* 0x000010000a0a7824 */ /* 0x000fe200078e00ff */
[----:B------:R-:W-:Y:S02]  /*08f0*/  LOP3.LUT R8, R26, R19, R8, 0xfe, !PT ;  /* 0x000000131a087212 */ /* 0x000fe400078efe08 */
[----:B------:R-:W-:Y:S01]  /*0900*/  SHF.L.U32 R13, R13, 0x11, RZ ;  /* 0x000000110d0d7819 */ /* 0x000fe200000006ff */
[----:B------:R-:W-:Y:S01]  /*0910*/  IMAD.SHL.U32 R23, R23, 0x20000000, RZ ;  /* 0x2000000017177824 */ /* 0x000fe200078e00ff */
[----:B------:R-:W-:Y:S02]  /*0920*/  SHF.L.U32 R19, R15, 0x1f, RZ ;  /* 0x0000001f0f137819 */ /* 0x000fe400000006ff */
[----:B------:R-:W-:Y:S01]  /*0930*/  LOP3.LUT R10, R13, R10, R27, 0xfe, !PT ;  /* 0x0000000a0d0a7212 */ /* 0x000fe200078efe1b */
[----:B------:R-:W-:Y:S01]  /*0940*/  IMAD.WIDE R12, R11, c[0x0][0x174], R6 ;  /* 0x00005d000b0c7a25 */ /* 0x000fe200078e0206 */
[----:B------:R-:W-:Y:S02]  /*0950*/  SHF.L.U32 R21, R21, 0x18, RZ ;  /* 0x0000001815157819 */ /* 0x000fe400000006ff */
[----:B-----5:R-:W-:-:S02]  /*0960*/  SHF.L.U32 R25, R24, 0x16, RZ ;  /* 0x0000001618197819 */ /* 0x020fc400000006ff */
[----:B------:R-:W-:Y:S02]  /*0970*/  LOP3.LUT R15, R0, R2, R9, 0xfe, !PT ;  /* 0x00000002000f7212 */ /* 0x000fe400078efe09 */
[----:B------:R-:W-:Y:S02]  /*0980*/  SHF.L.U32 R28, R28, 0x1b, RZ ;  /* 0x0000001b1c1c7819 */ /* 0x000fe400000006ff */
[----:B------:R-:W-:Y:S02]  /*0990*/  LOP3.LUT R19, R19, R18, RZ, 0xfc, !PT ;  /* 0x0000001213137212 */ /* 0x000fe400078efcff */
[----:B------:R-:W-:Y:S01]  /*09a0*/  LOP3.LUT R21, R23, R21, R8, 0xfe, !PT ;  /* 0x0000001517157212 */ /* 0x000fe200078efe08 */
[----:B------:R-:W-:Y:S01]  /*09b0*/  IMAD.WIDE R8, R11, c[0x0][0x174], R12 ;  /* 0x00005d000b087a25 */ /* 0x000fe200078e020c */
[----:B------:R-:W-:Y:S01]  /*09c0*/  LOP3.LUT R25, R28, R25, R10, 0xfe, !PT ;  /* 0x000000191c197212 */ /* 0x000fe200078efe0a */
[----:B------:R-:W-:Y:S04]  /*09d0*/  STG.E [R4.64], R15 ;  /* 0x0000000f04007986 */ /* 0x000fe8000c101904 */
[----:B------:R-:W-:Y:S04]  /*09e0*/  STG.E [R6.64], R19 ;  /* 0x0000001306007986 */ /* 0x000fe8000c101904 */
[----:B------:R-:W-:Y:S04]  /*09f0*/  STG.E [R12.64], R21 ;  /* 0x000000150c007986 */ /* 0x000fe8000c101904 */
[----:B------:R-:W-:Y:S01]  /*0a00*/  STG.E [R8.64], R25 ;  /* 0x0000001908007986 */ /* 0x000fe2000c101904 */
[----:B------:R-:W-:Y:S05]  /*0a10*/  EXIT ;  /* 0x000000000000794d */ /* 0x000fea0003800000 */
.L_x_2:
        /* <DEDUP_REMOVED lines=14> */
.L_x_10:


//--------------------- .text._Z19pack_columns_kernelILi4EEvPKtPjii --------------------------
	.section	.text._Z19pack_columns_kernelILi4EEvPKtPjii,"ax",@progbits
	.sectioninfo	@"SHI_REGISTERS=23"
	.align	128
        .global         _Z19pack_columns_kernelILi4EEvPKtPjii
        .type           _Z19pack_columns_kernelILi4EEvPKtPjii,@function
        .size           _Z19pack_columns_kernelILi4EEvPKtPjii,(.L_x_11 - _Z19pack_columns_kernelILi4EEvPKtPjii)
        .other          _Z19pack_columns_kernelILi4EEvPKtPjii,@"STO_CUDA_ENTRY STV_DEFAULT"
_Z19pack_columns_kernelILi4EEvPKtPjii:
.text._Z19pack_columns_kernelILi4EEvPKtPjii:
        /* <DEDUP_REMOVED lines=10> */
[----:B------:R-:W-:Y:S01]  /*00a0*/  HFMA2.MMA R19, -RZ, RZ, 0, 1.1920928955078125e-07 ;  /* 0x00000002ff137435 */ /* 0x000fe200000001ff */
[----:B------:R-:W-:Y:S01]  /*00b0*/  SHF.L.U32 R5, R3, 0x3, RZ ;  /* 0x0000000303057819 */ /* 0x000fe200000006ff */
[----:B------:R-:W-:-:S04]  /*00c0*/  ULDC.64 UR4, c[0x0][0x118] ;  /* 0x0000460000047ab9 */ /* 0x000fc80000000a00 */
[----:B------:R-:W-:-:S04]  /*00d0*/  IMAD R5, R5, c[0x0][0x174], R0 ;  /* 0x00005d0005057a24 */ /* 0x000fc800078e0200 */
[----:B------:R-:W-:-:S06]  /*00e0*/  IMAD.WIDE R4, R5, R19, c[0x0][0x160] ;  /* 0x0000580005047625 */ /* 0x000fcc00078e0213 */
[C---:B------:R-:W-:Y:S02]  /*00f0*/  IMAD.WIDE R6, R19.reuse, c[0x0][0x174], R4 ;  /* 0x00005d0013067a25 */ /* 0x040fe400078e0204 */
[----:B------:R-:W2:Y:S04]  /*0100*/  LDG.E.U16.CONSTANT R4, [R4.64] ;  /* 0x0000000404047981 */ /* 0x000ea8000c1e9500 */
[C---:B------:R-:W-:Y:S02]  /*0110*/  IMAD.WIDE R8, R19.reuse, c[0x0][0x174], R6 ;  /* 0x00005d0013087a25 */ /* 0x040fe400078e0206 */
[----:B------:R-:W3:Y:S04]  /*0120*/  LDG.E.U16.CONSTANT R6, [R6.64] ;  /* 0x0000000406067981 */ /* 0x000ee8000c1e9500 */
[----:B------:R-:W-:-:S02]  /*0130*/  IMAD.WIDE R10, R19, c[0x0][0x174], R8 ;  /* 0x00005d00130a7a25 */ /* 0x000fc400078e0208 */
[----:B------:R-:W4:Y:S04]  /*0140*/  LDG.E.U16.CONSTANT R8, [R8.64] ;  /* 0x0000000408087981 */ /* 0x000f28000c1e9500 */
[C---:B------:R-:W-:Y:S02]  /*0150*/  IMAD.WIDE R12, R19.reuse, c[0x0][0x174], R10 ;  /* 0x00005d00130c7a25 */ /* 0x040fe400078e020a */
[----:B------:R-:W5:Y:S04]  /*0160*/  LDG.E.U16.CONSTANT R10, [R10.64] ;  /* 0x000000040a0a7981 */ /* 0x000f68000c1e9500 */
[----:B------:R-:W-:-:S02]  /*0170*/  IMAD.WIDE R14, R19, c[0x0][0x174], R12 ;  /* 0x00005d00130e7a25 */ /* 0x000fc400078e020c */
[----:B------:R-:W5:Y:S04]  /*0180*/  LDG.E.U16.CONSTANT R12, [R12.64] ;  /* 0x000000040c0c7981 */ /* 0x000f68000c1e9500 */
[C---:B------:R-:W-:Y:S02]  /*0190*/  IMAD.WIDE R16, R19.reuse, c[0x0][0x174], R14 ;  /* 0x00005d0013107a25 */ /* 0x040fe400078e020e */
[----:B------:R-:W5:Y:S04]  /*01a0*/  LDG.E.U16.CONSTANT R14, [R14.64] ;  /* 0x000000040e0e7981 */ /* 0x000f68000c1e9500 */
[----:B------:R-:W-:Y:S01]  /*01b0*/  IMAD.WIDE R18, R19, c[0x0][0x174], R16 ;  /* 0x00005d0013127a25 */ /* 0x000fe200078e0210 */
[----:B------:R-:W5:Y:S05]  /*01c0*/  LDG.E.U16.CONSTANT R20, [R16.64] ;  /* 0x0000000410147981 */ /* 0x000f6a000c1e9500 */
[----:B------:R-:W5:Y:S01]  /*01d0*/  LDG.E.U16.CONSTANT R18, [R18.64] ;  /* 0x0000000412127981 */ /* 0x000f62000c1e9500 */
[----:B------:R-:W-:Y:S01]  /*01e0*/  IMAD R3, R3, c[0x0][0x174], R0 ;  /* 0x00005d0003037a24 */ /* 0x000fe200078e0200 */
[----:B------:R-:W-:Y:S01]  /*01f0*/  HFMA2.MMA R0, -RZ, RZ, 0, 2.384185791015625e-07 ;  /* 0x00000004ff007435 */ /* 0x000fe200000001ff */
[----:B---3--:R-:W-:Y:S01]  /*0200*/  SHF.L.U32 R7, R6, 0x4, RZ ;  /* 0x0000000406077819 */ /* 0x008fe200000006ff */
[----:B----4-:R-:W-:-:S05]  /*0210*/  IMAD.SHL.U32 R8, R8, 0x100, RZ ;  /* 0x0000010008087824 */ /* 0x010fca00078e00ff */
[----:B--2---:R-:W-:Y:S02]  /*0220*/  LOP3.LUT R7, R8, R7, R4, 0xfe, !PT ;  /* 0x0000000708077212 */ /* 0x004fe400078efe04 */
[----:B-----5:R-:W-:Y:S02]  /*0230*/  SHF.L.U32 R2, R10, 0xc, RZ ;  /* 0x0000000c0a027819 */ /* 0x020fe400000006ff */
[----:B------:R-:W-:-:S04]  /*0240*/  SHF.L.U32 R4, R12, 0x10, RZ ;  /* 0x000000100c047819 */ /* 0x000fc800000006ff */
[----:B------:R-:W-:Y:S01]  /*0250*/  LOP3.LUT R2, R4, R2, R7, 0xfe, !PT ;  /* 0x0000000204027212 */ /* 0x000fe200078efe07 */
[----:B------:R-:W-:Y:S01]  /*0260*/  IMAD.SHL.U32 R5, R14, 0x100000, RZ ;  /* 0x001000000e057824 */ /* 0x000fe200078e00ff */
[----:B------:R-:W-:-:S04]  /*0270*/  SHF.L.U32 R20, R20, 0x18, RZ ;  /* 0x0000001814147819 */ /* 0x000fc800000006ff */
[----:B------:R-:W-:Y:S02]  /*0280*/  LOP3.LUT R5, R20, R5, R2, 0xfe, !PT ;  /* 0x0000000514057212 */ /* 0x000fe400078efe02 */
[----:B------:R-:W-:Y:S01]  /*0290*/  SHF.L.U32 R18, R18, 0x1c, RZ ;  /* 0x0000001c12127819 */ /* 0x000fe200000006ff */
[----:B------:R-:W-:-:S03]  /*02a0*/  IMAD.WIDE R2, R3, R0, c[0x0][0x168] ;  /* 0x00005a0003027625 */ /* 0x000fc600078e0200 */
[----:B------:R-:W-:-:S05]  /*02b0*/  LOP3.LUT R5, R18, R5, RZ, 0xfc, !PT ;  /* 0x0000000512057212 */ /* 0x000fca00078efcff */
[----:B------:R-:W-:Y:S01]  /*02c0*/  STG.E [R2.64], R5 ;  /* 0x0000000502007986 */ /* 0x000fe2000c101904 */
[----:B------:R-:W-:Y:S05]  /*02d0*/  EXIT ;  /* 0x000000000000794d */ /* 0x000fea0003800000 */
.L_x_3:
        /* <DEDUP_REMOVED lines=10> */
.L_x_11:


//--------------------- .text._Z19pack_columns_kernelILi3EEvPKtPjii --------------------------
	.section	.text._Z19pack_columns_kernelILi3EEvPKtPjii,"ax",@progbits
	.sectioninfo	@"SHI_REGISTERS=32"
	.align	128
        .global         _Z19pack_columns_kernelILi3EEvPKtPjii
        .type           _Z19pack_columns_kernelILi3EEvPKtPjii,@function
        .size           _Z19pack_columns_kernelILi3EEvPKtPjii,(.L_x_12 - _Z19pack_columns_kernelILi3EEvPKtPjii)
        .other          _Z19pack_columns_kernelILi3EEvPKtPjii,@"STO_CUDA_ENTRY STV_DEFAULT"
_Z19pack_columns_kernelILi3EEvPKtPjii:
.text._Z19pack_columns_kernelILi3EEvPKtPjii:
        /* <DEDUP_REMOVED lines=14> */
[----:B------:R-:W-:Y:S01]  /*00e0*/  IMAD.SHL.U32 R2, R3, 0x20, RZ ;  /* 0x0000002003027824 */ /* 0x000fe200078e00ff */
[----:B------:R-:W-:Y:S01]  /*00f0*/  HFMA2.MMA R21, -RZ, RZ, 0, 1.1920928955078125e-07 ;  /* 0x00000002ff157435 */ /* 0x000fe200000001ff */
[----:B------:R-:W-:Y:S02]  /*0100*/  ULDC.64 UR4, c[0x0][0x118] ;  /* 0x0000460000047ab9 */ /* 0x000fe40000000a00 */
[----:B------:R-:W-:-:S05]  /*0110*/  IMAD.HI R2, R2, 0x55555556, RZ ;  /* 0x5555555602027827 */ /* 0x000fca00078e02ff */
[----:B------:R-:W-:-:S05]  /*0120*/  LEA.HI R5, R2, R2, RZ, 0x1 ;  /* 0x0000000202057211 */ /* 0x000fca00078f08ff */
[----:B------:R-:W-:-:S04]  /*0130*/  IMAD R26, R5, c[0x0][0x174], R0 ;  /* 0x00005d00051a7a24 */ /* 0x000fc800078e0200 */
[----:B------:R-:W-:-:S05]  /*0140*/  IMAD.WIDE R26, R26, R21, c[0x0][0x160] ;  /* 0x000058001a1a7625 */ /* 0x000fca00078e0215 */
[----:B------:R0:W2:Y:S01]  /*0150*/  LDG.E.U16.CONSTANT R16, [R26.64] ;  /* 0x000000041a107981 */ /* 0x0000a2000c1e9500 */
[----:B------:R-:W-:-:S05]  /*0160*/  IMAD.WIDE R6, R21, c[0x0][0x174], R26 ;  /* 0x00005d0015067a25 */ /* 0x000fca00078e021a */
[----:B------:R1:W3:Y:S01]  /*0170*/  LDG.E.U16.CONSTANT R17, [R6.64] ;  /* 0x0000000406117981 */ /* 0x0002e2000c1e9500 */
[----:B------:R-:W-:-:S06]  /*0180*/  IMAD.WIDE R22, R21, c[0x0][0x174], R6 ;  /* 0x00005d0015167a25 */ /* 0x000fcc00078e0206 */
[C---:B------:R-:W-:Y:S02]  /*0190*/  IMAD.WIDE R8, R21.reuse, c[0x0][0x174], R22 ;  /* 0x00005d0015087a25 */ /* 0x040fe400078e0216 */
[----:B------:R4:W5:Y:S04]  /*01a0*/  LDG.E.U16.CONSTANT R23, [R22.64] ;  /* 0x0000000416177981 */ /* 0x000968000c1e9500 */
[C---:B------:R-:W-:Y:S01]  /*01b0*/  IMAD.WIDE R14, R21.reuse, c[0x0][0x174], R8 ;  /* 0x00005d00150e7a25 */ /* 0x040fe200078e0208 */
[----:B------:R0:W2:Y:S04]  /*01c0*/  LDG.E.U16.CONSTANT R11, [R8.64] ;  /* 0x00000004080b7981 */ /* 0x0000a8000c1e9500 */
[----:B------:R0:W2:Y:S01]  /*01d0*/  LDG.E.U16.CONSTANT R10, [R14.64] ;  /* 0x000000040e0a7981 */ /* 0x0000a2000c1e9500 */
[----:B------:R-:W-:-:S06]  /*01e0*/  IMAD.WIDE R18, R21, c[0x0][0x174], R14 ;  /* 0x00005d0015127a25 */ /* 0x000fcc00078e020e */
[----:B------:R-:W-:-:S05]  /*01f0*/  IMAD.WIDE R24, R21, c[0x0][0x174], R18 ;  /* 0x00005d0015187a25 */ /* 0x000fca00078e0212 */
[----:B------:R1:W2:Y:S01]  /*0200*/  LDG.E.U16.CONSTANT R2, [R24.64] ;  /* 0x0000000418027981 */ /* 0x0002a2000c1e9500 */
[----:B------:R-:W-:-:S05]  /*0210*/  IMAD.WIDE R12, R21, c[0x0][0x174], R24 ;  /* 0x00005d00150c7a25 */ /* 0x000fca00078e0218 */
[----:B------:R4:W2:Y:S01]  /*0220*/  LDG.E.U16.CONSTANT R4, [R12.64] ;  /* 0x000000040c047981 */ /* 0x0008a2000c1e9500 */
[----:B0-----:R-:W-:-:S05]  /*0230*/  IMAD.WIDE R26, R21, c[0x0][0x174], R12 ;  /* 0x00005d00151a7a25 */ /* 0x001fca00078e020c */
[----:B------:R0:W2:Y:S01]  /*0240*/  LDG.E.U16.CONSTANT R5, [R26.64] ;  /* 0x000000041a057981 */ /* 0x0000a2000c1e9500 */
[----:B-1----:R-:W-:-:S06]  /*0250*/  IMAD.WIDE R6, R21, c[0x0][0x174], R26 ;  /* 0x00005d0015067a25 */ /* 0x002fcc00078e021a */
[C---:B------:R-:W-:Y:S02]  /*0260*/  IMAD.WIDE R28, R21.reuse, c[0x0][0x174], R6 ;  /* 0x00005d00151c7a25 */ /* 0x040fe400078e0206 */
[----:B------:R1:W2:Y:S04]  /*0270*/  LDG.E.U16.CONSTANT R6, [R6.64] ;  /* 0x0000000406067981 */ /* 0x0002a8000c1e9500 */
[----:B-1----:R1:W2:Y:S02]  /*0280*/  LDG.E.U16.CONSTANT R7, [R28.64] ;  /* 0x000000041c077981 */ /* 0x0022a4000c1e9500 */
[----:B-1----:R-:W-:-:S05]  /*0290*/  IMAD.WIDE R28, R21, c[0x0][0x174], R28 ;  /* 0x00005d00151c7a25 */ /* 0x002fca00078e021c */
[----:B----4-:R1:W2:Y:S01]  /*02a0*/  LDG.E.U16.CONSTANT R22, [R28.64] ;  /* 0x000000041c167981 */ /* 0x0102a2000c1e9500 */
[----:B------:R-:W-:-:S05]  /*02b0*/  IMAD.WIDE R8, R21, c[0x0][0x174], R28 ;  /* 0x00005d0015087a25 */ /* 0x000fca00078e021c */
[----:B------:R0:W2:Y:S02]  /*02c0*/  LDG.E.U16.CONSTANT R14, [R8.64] ;  /* 0x00000004080e7981 */ /* 0x0000a4000c1e9500 */
[----:B0-----:R-:W-:-:S05]  /*02d0*/  IMAD.WIDE R8, R21, c[0x0][0x174], R8 ;  /* 0x00005d0015087a25 */ /* 0x001fca00078e0208 */
[----:B------:R0:W2:Y:S01]  /*02e0*/  LDG.E.U16.CONSTANT R15, [R8.64] ;  /* 0x00000004080f7981 */ /* 0x0000a2000c1e9500 */
[----:B------:R-:W-:-:S05]  /*02f0*/  IMAD.WIDE R24, R21, c[0x0][0x174], R8 ;  /* 0x00005d0015187a25 */ /* 0x000fca00078e0208 */
[----:B------:R3:W2:Y:S01]  /*0300*/  LDG.E.U16.CONSTANT R20, [R24.64] ;  /* 0x0000000418147981 */ /* 0x0006a2000c1e9500 */
[----:B------:R-:W-:-:S06]  /*0310*/  IMAD.WIDE R12, R21, c[0x0][0x174], R24 ;  /* 0x00005d00150c7a25 */ /* 0x000fcc00078e0218 */
[----:B------:R-:W-:-:S06]  /*0320*/  IMAD.WIDE R26, R21, c[0x0][0x174], R12 ;  /* 0x00005d00151a7a25 */ /* 0x000fcc00078e020c */
[----:B-1----:R-:W-:Y:S02]  /*0330*/  IMAD.WIDE R28, R21, c[0x0][0x174], R26 ;  /* 0x00005d00151c7a25 */ /* 0x002fe400078e021a */
[----:B------:R1:W2:Y:S04]  /*0340*/  LDG.E.U16.CONSTANT R26, [R26.64] ;  /* 0x000000041a1a7981 */ /* 0x0002a8000c1e9500 */
[----:B0-----:R0:W2:Y:S01]  /*0350*/  LDG.E.U16.CONSTANT R8, [R28.64] ;  /* 0x000000041c087981 */ /* 0x0010a2000c1e9500 */
[----:B---3--:R-:W-:-:S03]  /*0360*/  IMAD.SHL.U32 R25, R17, 0x8, RZ ;  /* 0x0000000811197824 */ /* 0x008fc600078e00ff */
[----:B------:R3:W4:Y:S01]  /*0370*/  LDG.E.U16.CONSTANT R17, [R12.64] ;  /* 0x000000040c117981 */ /* 0x000722000c1e9500 */
[----:B-----5:R-:W-:-:S04]  /*0380*/  SHF.L.U32 R23, R23, 0x6, RZ ;  /* 0x0000000617177819 */ /* 0x020fc800000006ff */
[----:B--2---:R-:W-:Y:S01]  /*0390*/  LOP3.LUT R16, R23, R25, R16, 0xfe, !PT ;  /* 0x0000001917107212 */ /* 0x004fe200078efe10 */
[----:B------:R-:W-:Y:S01]  /*03a0*/  IMAD.SHL.U32 R23, R11, 0x200, RZ ;  /* 0x000002000b177824 */ /* 0x000fe200078e00ff */
[----:B------:R-:W-:Y:S01]  /*03b0*/  SHF.L.U32 R9, R10, 0xc, RZ ;  /* 0x0000000c0a097819 */ /* 0x000fe200000006ff */
[----:B------:R-:W-:-:S03]  /*03c0*/  IMAD.WIDE R10, R21, c[0x0][0x174], R28 ;  /* 0x00005d00150a7a25 */ /* 0x000fc600078e021c */
[----:B------:R-:W-:-:S03]  /*03d0*/  LOP3.LUT R9, R9, R23, R16, 0xfe, !PT ;  /* 0x0000001709097212 */ /* 0x000fc600078efe10 */
[----:B------:R-:W-:Y:S02]  /*03e0*/  IMAD.WIDE R24, R21, c[0x0][0x174], R10 ;  /* 0x00005d0015187a25 */ /* 0x000fe400078e020a */
[----:B------:R2:W5:Y:S01]  /*03f0*/  LDG.E.U16.CONSTANT R10, [R10.64] ;  /* 0x000000040a0a7981 */ /* 0x000562000c1e9500 */
[----:B------:R-:W-:Y:S02]  /*0400*/  SHF.R.U32.HI R16, RZ, 0xe, R2 ;  /* 0x0000000eff107819 */ /* 0x000fe40000011602 */
[----:B------:R-:W-:Y:S01]  /*0410*/  SHF.R.U32.HI R23, RZ, 0xb, R4 ;  /* 0x0000000bff177819 */ /* 0x000fe20000011604 */
[----:B--2---:R2:W5:Y:S01]  /*0420*/  LDG.E.U16.CONSTANT R11, [R24.64] ;  /* 0x00000004180b7981 */ /* 0x004562000c1e9500 */
[----:B---3--:R-:W-:-:S04]  /*0430*/  SHF.R.U32.HI R12, RZ, 0x8, R5 ;  /* 0x00000008ff0c7819 */ /* 0x008fc80000011605 */
[----:B------:R-:W-:Y:S01]  /*0440*/  LOP3.LUT R16, R12, R23, R16, 0xfe, !PT ;  /* 0x000000170c107212 */ /* 0x000fe200078efe10 */
[----:B------:R-:W-:-:S06]  /*0450*/  IMAD.WIDE R12, R21, c[0x0][0x174], R24 ;  /* 0x00005d00150c7a25 */ /* 0x000fcc00078e0218 */
[C---:B--2---:R-:W-:Y:S01]  /*0460*/  IMAD.WIDE R24, R21.reuse, c[0x0][0x174], R12 ;  /* 0x00005d0015187a25 */ /* 0x044fe200078e020c */
[----:B------:R-:W-:Y:S01]  /*0470*/  SHF.R.U32.HI R23, RZ, 0x5, R6 ;  /* 0x00000005ff177819 */ /* 0x000fe20000011606 */
[----:B------:R2:W3:Y:S04]  /*0480*/  LDG.E.U16.CONSTANT R12, [R12.64] ;  /* 0x000000040c0c7981 */ /* 0x0004e8000c1e9500 */
[----:B0-----:R-:W-:Y:S01]  /*0490*/  IMAD.WIDE R28, R21, c[0x0][0x174], R24 ;  /* 0x00005d00151c7a25 */ /* 0x001fe200078e0218 */
[----:B-1----:R-:W-:-:S04]  /*04a0*/  SHF.R.U32.HI R27, RZ, 0x2, R7 ;  /* 0x00000002ff1b7819 */ /* 0x002fc80000011607 */
[----:B------:R-:W-:Y:S01]  /*04b0*/  LOP3.LUT R16, R27, R23, R16, 0xfe, !PT ;  /* 0x000000171b107212 */ /* 0x000fe200078efe10 */
[----:B--2---:R0:W3:Y:S01]  /*04c0*/  LDG.E.U16.CONSTANT R13, [R24.64] ;  /* 0x00000004180d7981 */ /* 0x0040e2000c1e9500 */
[----:B------:R-:W-:Y:S02]  /*04d0*/  IMAD.SHL.U32 R27, R22, 0x2, RZ ;  /* 0x00000002161b7824 */ /* 0x000fe400078e00ff */
[----:B------:R-:W-:Y:S01]  /*04e0*/  IMAD.WIDE R22, R21, c[0x0][0x174], R28 ;  /* 0x00005d0015167a25 */ /* 0x000fe200078e021c */
[----:B0-----:R-:W-:Y:S02]  /*04f0*/  SHF.L.U32 R24, R14, 0x4, RZ ;  /* 0x000000040e187819 */ /* 0x001fe400000006ff */
[----:B------:R0:W3:Y:S02]  /*0500*/  LDG.E.U16.CONSTANT R14, [R28.64] ;  /* 0x000000041c0e7981 */ /* 0x0000e4000c1e9500 */
[----:B------:R-:W-:Y:S02]  /*0510*/  LOP3.LUT R27, R24, R27, R16, 0xfe, !PT ;  /* 0x0000001b181b7212 */ /* 0x000fe400078efe10 */
[----:B------:R1:W3:Y:S01]  /*0520*/  LDG.E.U16.CONSTANT R16, [R22.64] ;  /* 0x0000000416107981 */ /* 0x0002e2000c1e9500 */
[----:B------:R-:W-:Y:S01]  /*0530*/  IMAD.SHL.U32 R15, R15, 0x80, RZ ;  /* 0x000000800f0f7824 */ /* 0x000fe200078e00ff */
[----:B------:R-:W-:-:S04]  /*0540*/  SHF.L.U32 R20, R20, 0xa, RZ ;  /* 0x0000000a14147819 */ /* 0x000fc800000006ff */
[----:B------:R-:W-:Y:S01]  /*0550*/  LOP3.LUT R15, R20, R15, R27, 0xfe, !PT ;  /* 0x0000000f140f7212 */ /* 0x000fe200078efe1b */
[----:B----4-:R-:W-:Y:S01]  /*0560*/  IMAD.SHL.U32 R24, R17, 0x2000, RZ ;  /* 0x0000200011187824 */ /* 0x010fe200078e00ff */
[----:B------:R-:W-:Y:S01]  /*0570*/  SHF.L.U32 R17, R26, 0x10, RZ ;  /* 0x000000101a117819 */ /* 0x000fe200000006ff */
[----:B------:R-:W-:-:S03]  /*0580*/  IMAD.WIDE R26, R21, c[0x0][0x174], R22 ;  /* 0x00005d00151a7a25 */ /* 0x000fc600078e0216 */
[----:B------:R-:W-:Y:S02]  /*0590*/  LOP3.LUT R24, R17, R24, R15, 0xfe, !PT ;  /* 0x0000001811187212 */ /* 0x000fe400078efe0f */
[----:B------:R4:W2:Y:S01]  /*05a0*/  LDG.E.U16.CONSTANT R25, [R26.64] ;  /* 0x000000041a197981 */ /* 0x0008a2000c1e9500 */
[----:B-1----:R-:W-:Y:S01]  /*05b0*/  IMAD.WIDE R22, R21, c[0x0][0x174], R26 ;  /* 0x00005d0015167a25 */ /* 0x002fe200078e021a */
[----:B------:R-:W-:-:S05]  /*05c0*/  SHF.R.U32.HI R17, RZ, 0xd, R8 ;  /* 0x0000000dff117819 */ /* 0x000fca0000011608 */
[C---:B0-----:R-:W-:Y:S01]  /*05d0*/  IMAD.WIDE R28, R21.reuse, c[0x0][0x174], R22 ;  /* 0x00005d00151c7a25 */ /* 0x041fe200078e0216 */
[----:B----4-:R0:W4:Y:S04]  /*05e0*/  LDG.E.U16.CONSTANT R26, [R22.64] ;  /* 0x00000004161a7981 */ /* 0x010128000c1e9500 */
[----:B------:R1:W4:Y:S01]  /*05f0*/  LDG.E.U16.CONSTANT R27, [R18.64] ;  /* 0x00000004121b7981 */ /* 0x000322000c1e9500 */
[----:B-----5:R-:W-:Y:S01]  /*0600*/  SHF.R.U32.HI R20, RZ, 0xa, R10 ;  /* 0x0000000aff147819 */ /* 0x020fe2000001160a */
[----:B0-----:R-:W-:Y:S02]  /*0610*/  IMAD.WIDE R22, R21, c[0x0][0x174], R28 ;  /* 0x00005d0015167a25 */ /* 0x001fe400078e021c */
[----:B------:R0:W5:Y:S01]  /*0620*/  LDG.E.U16.CONSTANT R28, [R28.64] ;  /* 0x000000041c1c7981 */ /* 0x000162000c1e9500 */
[----:B------:R-:W-:-:S04]  /*0630*/  SHF.R.U32.HI R15, RZ, 0x7, R11 ;  /* 0x00000007ff0f7819 */ /* 0x000fc8000001160b */
[----:B------:R-:W-:Y:S01]  /*0640*/  LOP3.LUT R17, R15, R20, R17, 0xfe, !PT ;  /* 0x000000140f117212 */ /* 0x000fe200078efe11 */
[----:B0-----:R0:W5:Y:S01]  /*0650*/  LDG.E.U16.CONSTANT R29, [R22.64] ;  /* 0x00000004161d7981 */ /* 0x001162000c1e9500 */
[----:B---3--:R-:W-:Y:S02]  /*0660*/  SHF.R.U32.HI R20, RZ, 0x4, R12 ;  /* 0x00000004ff147819 */ /* 0x008fe4000001160c */
[----:B------:R-:W-:-:S04]  /*0670*/  SHF.R.U32.HI R15, RZ, 0x1, R13 ;  /* 0x00000001ff0f7819 */ /* 0x000fc8000001160d */
[----:B------:R-:W-:Y:S01]  /*0680*/  LOP3.LUT R17, R15, R20, R17, 0xfe, !PT ;  /* 0x000000140f117212 */ /* 0x000fe200078efe11 */
[----:B------:R-:W-:Y:S02]  /*0690*/  IMAD.SHL.U32 R20, R14, 0x4, RZ ;  /* 0x000000040e147824 */ /* 0x000fe400078e00ff */
[----:B------:R-:W-:Y:S01]  /*06a0*/  IMAD.WIDE R14, R21, c[0x0][0x174], R22 ;  /* 0x00005d00150e7a25 */ /* 0x000fe200078e0216 */
[----:B------:R-:W-:-:S04]  /*06b0*/  SHF.L.U32 R16, R16, 0x5, RZ ;  /* 0x0000000510107819 */ /* 0x000fc800000006ff */
[----:B0-----:R-:W-:Y:S01]  /*06c0*/  LOP3.LUT R22, R16, R20, R17, 0xfe, !PT ;  /* 0x0000001410167212 */ /* 0x001fe200078efe11 */
[C---:B------:R-:W-:Y:S02]  /*06d0*/  IMAD.WIDE R16, R21.reuse, c[0x0][0x174], R14 ;  /* 0x00005d0015107a25 */ /* 0x040fe400078e020e */
[----:B------:R0:W3:Y:S04]  /*06e0*/  LDG.E.U16.CONSTANT R15, [R14.64] ;  /* 0x000000040e0f7981 */ /* 0x0000e8000c1e9500 */
[----:B-1----:R-:W-:-:S06]  /*06f0*/  IMAD.WIDE R18, R21, c[0x0][0x174], R16 ;  /* 0x00005d0015127a25 */ /* 0x002fcc00078e0210 */
[----:B------:R-:W-:Y:S01]  /*0700*/  IMAD.WIDE R20, R21, c[0x0][0x174], R18 ;  /* 0x00005d0015147a25 */ /* 0x000fe200078e0212 */
[----:B0-----:R0:W3:Y:S04]  /*0710*/  LDG.E.U16.CONSTANT R14, [R16.64] ;  /* 0x00000004100e7981 */ /* 0x0010e8000c1e9500 */
[----:B------:R-:W3:Y:S04]  /*0720*/  LDG.E.U16.CONSTANT R18, [R18.64] ;  /* 0x0000000412127981 */ /* 0x000ee8000c1e9500 */
[----:B------:R-:W3:Y:S01]  /*0730*/  LDG.E.U16.CONSTANT R20, [R20.64] ;  /* 0x0000000414147981 */ /* 0x000ee2000c1e9500 */
[----:B------:R-:W-:Y:S01]  /*0740*/  SHF.L.U32 R2, R2, 0x12, RZ ;  /* 0x0000001202027819 */ /* 0x000fe200000006ff */
[----:B------:R-:W-:-:S02]  /*0750*/  IMAD.MOV.U32 R23, RZ, RZ, 0x4 ;  /* 0x00000004ff177424 */ /* 0x000fc400078e00ff */
[----:B------:R-:W-:Y:S01]  /*0760*/  IMAD R0, R3, c[0x0][0x174], R0 ;  /* 0x00005d0003007a24 */ /* 0x000fe200078e0200 */
[----:B------:R-:W-:Y:S01]  /*0770*/  SHF.L.U32 R10, R10, 0x16, RZ ;  /* 0x000000160a0a7819 */ /* 0x000fe200000006ff */
[----:B0-----:R-:W-:Y:S01]  /*0780*/  IMAD.SHL.U32 R17, R8, 0x80000, RZ ;  /* 0x0008000008117824 */ /* 0x001fe200078e00ff */
[----:B------:R-:W-:Y:S01]  /*0790*/  SHF.L.U32 R4, R4, 0x15, RZ ;  /* 0x0000001504047819 */ /* 0x000fe200000006ff */
[----:B------:R-:W-:Y:S01]  /*07a0*/  IMAD.SHL.U32 R11, R11, 0x2000000, RZ ;  /* 0x020000000b0b7824 */ /* 0x000fe200078e00ff */
[----:B------:R-:W-:Y:S02]  /*07b0*/  SHF.L.U32 R5, R5, 0x18, RZ ;  /* 0x0000001805057819 */ /* 0x000fe400000006ff */
[----:B------:R-:W-:Y:S02]  /*07c0*/  LOP3.LUT R10, R10, R17, R24, 0xfe, !PT ;  /* 0x000000110a0a7212 */ /* 0x000fe400078efe18 */
[----:B------:R-:W-:Y:S01]  /*07d0*/  SHF.L.U32 R12, R12, 0x1c, RZ ;  /* 0x0000001c0c0c7819 */ /* 0x000fe200000006ff */
[----:B------:R-:W-:Y:S01]  /*07e0*/  IMAD.U32 R13, R13, -0x80000000, RZ ;  /* 0x800000000d0d7824 */ /* 0x000fe200078e00ff */
[----:B------:R-:W-:-:S02]  /*07f0*/  SHF.L.U32 R6, R6, 0x1b, RZ ;  /* 0x0000001b06067819 */ /* 0x000fc400000006ff */
[----:B------:R-:W-:Y:S02]  /*0800*/  SHF.L.U32 R7, R7, 0x1e, RZ ;  /* 0x0000001e07077819 */ /* 0x000fe400000006ff */
[----:B------:R-:W-:-:S04]  /*0810*/  LOP3.LUT R10, R12, R11, R10, 0xfe, !PT ;  /* 0x0000000b0c0a7212 */ /* 0x000fc800078efe0a */
[----:B------:R-:W-:Y:S01]  /*0820*/  LOP3.LUT R13, R13, R10, RZ, 0xfc, !PT ;  /* 0x0000000a0d0d7212 */ /* 0x000fe200078efcff */
[----:B--2---:R-:W-:Y:S01]  /*0830*/  IMAD.SHL.U32 R25, R25, 0x100, RZ ;  /* 0x0000010019197824 */ /* 0x004fe200078e00ff */
[----:B----4-:R-:W-:-:S04]  /*0840*/  SHF.L.U32 R26, R26, 0xb, RZ ;  /* 0x0000000b1a1a7819 */ /* 0x010fc800000006ff */
[----:B------:R-:W-:Y:S02]  /*0850*/  LOP3.LUT R22, R26, R25, R22, 0xfe, !PT ;  /* 0x000000191a167212 */ /* 0x000fe400078efe16 */
[----:B------:R-:W-:-:S04]  /*0860*/  SHF.L.U32 R26, R27, 0xf, RZ ;  /* 0x0000000f1b1a7819 */ /* 0x000fc800000006ff */
[----:B------:R-:W-:Y:S01]  /*0870*/  LOP3.LUT R9, R2, R26, R9, 0xfe, !PT ;  /* 0x0000001a02097212 */ /* 0x000fe200078efe09 */
[----:B------:R-:W-:Y:S01]  /*0880*/  IMAD.WIDE R2, R0, R23, c[0x0][0x168] ;  /* 0x00005a0000027625 */ /* 0x000fe200078e0217 */
[----:B-----5:R-:W-:Y:S02]  /*0890*/  SHF.L.U32 R25, R28, 0xe, RZ ;  /* 0x0000000e1c197819 */ /* 0x020fe400000006ff */
[----:B------:R-:W-:Y:S01]  /*08a0*/  LOP3.LUT R9, R5, R4, R9, 0xfe, !PT ;  /* 0x0000000405097212 */ /* 0x000fe200078efe09 */
[----:B------:R-:W-:Y:S02]  /*08b0*/  IMAD.SHL.U32 R29, R29, 0x20000, RZ ;  /* 0x000200001d1d7824 */ /* 0x000fe400078e00ff */
[----:B------:R-:W-:-:S03]  /*08c0*/  IMAD.WIDE R4, R23, c[0x0][0x174], R2 ;  /* 0x00005d0017047a25 */ /* 0x000fc600078e0202 */
[----:B------:R-:W-:Y:S02]  /*08d0*/  LOP3.LUT R22, R29, R25, R22, 0xfe, !PT ;  /* 0x000000191d167212 */ /* 0x000fe400078efe16 */
[----:B------:R-:W-:Y:S01]  /*08e0*/  LOP3.LUT R9, R7, R6, R9, 0xfe, !PT ;  /* 0x0000000607097212 */ /* 0x000fe200078efe09 */
[----:B------:R-:W-:-:S04]  /*08f0*/  IMAD.WIDE R6, R23, c[0x0][0x174], R4 ;  /* 0x00005d0017067a25 */ /* 0x000fc800078e0204 */
[----:B------:R-:W-:Y:S04]  /*0900*/  STG.E [R2.64], R9 ;  /* 0x0000000902007986 */ /* 0x000fe8000c101904 */
[----:B------:R-:W-:Y:S01]  /*0910*/  STG.E [R4.64], R13 ;  /* 0x0000000d04007986 */ /* 0x000fe2000c101904 */
[----:B---3--:R-:W-:Y:S01]  /*0920*/  SHF.L.U32 R15, R15, 0x14, RZ ;  /* 0x000000140f0f7819 */ /* 0x008fe200000006ff */
[----:B------:R-:W-:Y:S01]  /*0930*/  IMAD.SHL.U32 R14, R14, 0x800000, RZ ;  /* 0x008000000e0e7824 */ /* 0x000fe200078e00ff */
[----:B------:R-:W-:-:S04]  /*0940*/  SHF.L.U32 R11, R18, 0x1a, RZ ;  /* 0x0000001a120b7819 */ /* 0x000fc800000006ff */
[----:B------:R-:W-:Y:S02]  /*0950*/  LOP3.LUT R14, R14, R15, R22, 0xfe, !PT ;  /* 0x0000000f0e0e7212 */ /* 0x000fe400078efe16 */
[----:B------:R-:W-:-:S04]  /*0960*/  SHF.L.U32 R20, R20, 0x1d, RZ ;  /* 0x0000001d14147819 */ /* 0x000fc800000006ff */
[----:B------:R-:W-:-:S05]  /*0970*/  LOP3.LUT R11, R20, R11, R14, 0xfe, !PT ;  /* 0x0000000b140b7212 */ /* 0x000fca00078efe0e */
[----:B------:R-:W-:Y:S01]  /*0980*/  STG.E [R6.64], R11 ;  /* 0x0000000b06007986 */ /* 0x000fe2000c101904 */
[----:B------:R-:W-:Y:S05]  /*0990*/  EXIT ;  /* 0x000000000000794d */ /* 0x000fea0003800000 */
.L_x_4:
        /* <DEDUP_REMOVED lines=14> */
.L_x_12:


//--------------------- .text._Z19pack_columns_kernelILi2EEvPKtPjii --------------------------
	.section	.text._Z19pack_columns_kernelILi2EEvPKtPjii,"ax",@progbits
	.sectioninfo	@"SHI_REGISTERS=32"
	.align	128
        .global         _Z19pack_columns_kernelILi2EEvPKtPjii
        .type           _Z19pack_columns_kernelILi2EEvPKtPjii,@function
        .size           _Z19pack_columns_kernelILi2EEvPKtPjii,(.L_x_13 - _Z19pack_columns_kernelILi2EEvPKtPjii)
        .other          _Z19pack_columns_kernelILi2EEvPKtPjii,@"STO_CUDA_ENTRY STV_DEFAULT"
_Z19pack_columns_kernelILi2EEvPKtPjii:
.text._Z19pack_columns_kernelILi2EEvPKtPjii:
        /* <DEDUP_REMOVED lines=14> */
[----:B------:R-:W-:-:S05]  /*00e0*/  IMAD.WIDE R4, R4, R17, c[0x0][0x160] ;  /* 0x0000580004047625 */ /* 0x000fca00078e0211 */
[----:B------:R0:W2:Y:S01]  /*00f0*/  LDG.E.U16.CONSTANT R21, [R4.64] ;  /* 0x0000000404157981 */ /* 0x0000a2000c1e9500 */
[----:B------:R-:W-:-:S05]  /*0100*/  IMAD.WIDE R14, R17, c[0x0][0x174], R4 ;  /* 0x00005d00110e7a25 */ /* 0x000fca00078e0204 */
[----:B------:R1:W3:Y:S01]  /*0110*/  LDG.E.U16.CONSTANT R0, [R14.64] ;  /* 0x000000040e007981 */ /* 0x0002e2000c1e9500 */
[----:B------:R-:W-:-:S06]  /*0120*/  IMAD.WIDE R22, R17, c[0x0][0x174], R14 ;  /* 0x00005d0011167a25 */ /* 0x000fcc00078e020e */
[C---:B------:R-:W-:Y:S02]  /*0130*/  IMAD.WIDE R26, R17.reuse, c[0x0][0x174], R22 ;  /* 0x00005d00111a7a25 */ /* 0x040fe400078e0216 */
[----:B------:R-:W4:Y:S04]  /*0140*/  LDG.E.U16.CONSTANT R22, [R22.64] ;  /* 0x0000000416167981 */ /* 0x000f28000c1e9500 */
[C---:B------:R-:W-:Y:S01]  /*0150*/  IMAD.WIDE R28, R17.reuse, c[0x0][0x174], R26 ;  /* 0x00005d00111c7a25 */ /* 0x040fe200078e021a */
[----:B------:R5:W2:Y:S04]  /*0160*/  LDG.E.U16.CONSTANT R18, [R26.64] ;  /* 0x000000041a127981 */ /* 0x000aa8000c1e9500 */
[----:B------:R0:W2:Y:S01]  /*0170*/  LDG.E.U16.CONSTANT R20, [R28.64] ;  /* 0x000000041c147981 */ /* 0x0000a2000c1e9500 */
[----:B------:R-:W-:-:S06]  /*0180*/  IMAD.WIDE R24, R17, c[0x0][0x174], R28 ;  /* 0x00005d0011187a25 */ /* 0x000fcc00078e021c */
[C---:B------:R-:W-:Y:S02]  /*0190*/  IMAD.WIDE R12, R17.reuse, c[0x0][0x174], R24 ;  /* 0x00005d00110c7a25 */ /* 0x040fe400078e0218 */
[----:B------:R-:W2:Y:S04]  /*01a0*/  LDG.E.U16.CONSTANT R24, [R24.64] ;  /* 0x0000000418187981 */ /* 0x000ea8000c1e9500 */
[C---:B------:R-:W-:Y:S02]  /*01b0*/  IMAD.WIDE R6, R17.reuse, c[0x0][0x174], R12 ;  /* 0x00005d0011067a25 */ /* 0x040fe400078e020c */
[----:B------:R0:W2:Y:S04]  /*01c0*/  LDG.E.U16.CONSTANT R12, [R12.64] ;  /* 0x000000040c0c7981 */ /* 0x0000a8000c1e9500 */
[----:B------:R-:W-:-:S02]  /*01d0*/  IMAD.WIDE R8, R17, c[0x0][0x174], R6 ;  /* 0x00005d0011087a25 */ /* 0x000fc400078e0206 */
[----:B------:R0:W2:Y:S04]  /*01e0*/  LDG.E.U16.CONSTANT R6, [R6.64] ;  /* 0x0000000406067981 */ /* 0x0000a8000c1e9500 */
[C---:B------:R-:W-:Y:S02]  /*01f0*/  IMAD.WIDE R2, R17.reuse, c[0x0][0x174], R8 ;  /* 0x00005d0011027a25 */ /* 0x040fe400078e0208 */
[----:B------:R-:W2:Y:S04]  /*0200*/  LDG.E.U16.CONSTANT R8, [R8.64] ;  /* 0x0000000408087981 */ /* 0x000ea8000c1e9500 */
[----:B0-----:R-:W-:-:S02]  /*0210*/  IMAD.WIDE R4, R17, c[0x0][0x174], R2 ;  /* 0x00005d0011047a25 */ /* 0x001fc400078e0202 */
[----:B------:R0:W2:Y:S04]  /*0220*/  LDG.E.U16.CONSTANT R2, [R2.64] ;  /* 0x0000000402027981 */ /* 0x0000a8000c1e9500 */
[C---:B------:R-:W-:Y:S02]  /*0230*/  IMAD.WIDE R10, R17.reuse, c[0x0][0x174], R4 ;  /* 0x00005d00110a7a25 */ /* 0x040fe400078e0204 */
[----:B------:R0:W2:Y:S04]  /*0240*/  LDG.E.U16.CONSTANT R4, [R4.64] ;  /* 0x0000000404047981 */ /* 0x0000a8000c1e9500 */
[----:B-1----:R-:W-:-:S02]  /*0250*/  IMAD.WIDE R14, R17, c[0x0][0x174], R10 ;  /* 0x00005d00110e7a25 */ /* 0x002fc400078e020a */
[----:B------:R-:W2:Y:S04]  /*0260*/  LDG.E.U16.CONSTANT R10, [R10.64] ;  /* 0x000000040a0a7981 */ /* 0x000ea8000c1e9500 */
[C---:B-----5:R-:W-:Y:S02]  /*0270*/  IMAD.WIDE R26, R17.reuse, c[0x0][0x174], R14 ;  /* 0x00005d00111a7a25 */ /* 0x060fe400078e020e */
[----:B------:R-:W5:Y:S04]  /*0280*/  LDG.E.U16.CONSTANT R14, [R14.64] ;  /* 0x000000040e0e7981 */ /* 0x000f68000c1e9500 */
[----:B------:R-:W-:-:S02]  /*0290*/  IMAD.WIDE R28, R17, c[0x0][0x174], R26 ;  /* 0x00005d00111c7a25 */ /* 0x000fc400078e021a */
[----:B------:R-:W5:Y:S04]  /*02a0*/  LDG.E.U16.CONSTANT R26, [R26.64] ;  /* 0x000000041a1a7981 */ /* 0x000f68000c1e9500 */
[----:B------:R1:W5:Y:S02]  /*02b0*/  LDG.E.U16.CONSTANT R13, [R28.64] ;  /* 0x000000041c0d7981 */ /* 0x000364000c1e9500 */
[----:B-1----:R-:W-:-:S05]  /*02c0*/  IMAD.WIDE R28, R17, c[0x0][0x174], R28 ;  /* 0x00005d00111c7a25 */ /* 0x002fca00078e021c */
[----:B------:R-:W5:Y:S01]  /*02d0*/  LDG.E.U16.CONSTANT R7, [R28.64] ;  /* 0x000000041c077981 */ /* 0x000f62000c1e9500 */
[----:B0-----:R-:W-:Y:S01]  /*02e0*/  HFMA2.MMA R5, -RZ, RZ, 0, 2.384185791015625e-07 ;  /* 0x00000004ff057435 */ /* 0x001fe200000001ff */
[----:B---3--:R-:W-:Y:S01]  /*02f0*/  IMAD.SHL.U32 R0, R0, 0x4, RZ ;  /* 0x0000000400007824 */ /* 0x008fe200078e00ff */
[----:B----4-:R-:W-:-:S04]  /*0300*/  SHF.L.U32 R22, R22, 0x4, RZ ;  /* 0x0000000416167819 */ /* 0x010fc800000006ff */
[----:B--2---:R-:W-:Y:S02]  /*0310*/  LOP3.LUT R0, R22, R0, R21, 0xfe, !PT ;  /* 0x0000000016007212 */ /* 0x004fe400078efe15 */
[----:B------:R-:W-:Y:S02]  /*0320*/  SHF.L.U32 R3, R18, 0x6, RZ ;  /* 0x0000000612037819 */ /* 0x000fe400000006ff */
[----:B------:R-:W-:-:S04]  /*0330*/  SHF.L.U32 R20, R20, 0x8, RZ ;  /* 0x0000000814147819 */ /* 0x000fc800000006ff */
[----:B------:R-:W-:Y:S01]  /*0340*/  LOP3.LUT R0, R20, R3, R0, 0xfe, !PT ;  /* 0x0000000314007212 */ /* 0x000fe200078efe00 */
[----:B------:R-:W-:Y:S01]  /*0350*/  IMAD.SHL.U32 R3, R24, 0x400, RZ ;  /* 0x0000040018037824 */ /* 0x000fe200078e00ff */
[----:B------:R-:W-:-:S04]  /*0360*/  SHF.L.U32 R12, R12, 0xc, RZ ;  /* 0x0000000c0c0c7819 */ /* 0x000fc800000006ff */
[----:B------:R-:W-:Y:S02]  /*0370*/  LOP3.LUT R0, R12, R3, R0, 0xfe, !PT ;  /* 0x000000030c007212 */ /* 0x000fe400078efe00 */
[----:B------:R-:W-:Y:S02]  /*0380*/  SHF.L.U32 R3, R6, 0xe, RZ ;  /* 0x0000000e06037819 */ /* 0x000fe400000006ff */
[----:B------:R-:W-:-:S04]  /*0390*/  SHF.L.U32 R8, R8, 0x10, RZ ;  /* 0x0000001008087819 */ /* 0x000fc800000006ff */
[----:B------:R-:W-:Y:S01]  /*03a0*/  LOP3.LUT R0, R8, R3, R0, 0xfe, !PT ;  /* 0x0000000308007212 */ /* 0x000fe200078efe00 */
[----:B------:R-:W-:Y:S01]  /*03b0*/  IMAD.SHL.U32 R3, R2, 0x40000, RZ ;  /* 0x0004000002037824 */ /* 0x000fe200078e00ff */
[----:B------:R-:W-:-:S04]  /*03c0*/  SHF.L.U32 R4, R4, 0x14, RZ ;  /* 0x0000001404047819 */ /* 0x000fc800000006ff */
[----:B------:R-:W-:Y:S02]  /*03d0*/  LOP3.LUT R0, R4, R3, R0, 0xfe, !PT ;  /* 0x0000000304007212 */ /* 0x000fe400078efe00 */
[----:B------:R-:W-:Y:S02]  /*03e0*/  SHF.L.U32 R3, R10, 0x16, RZ ;  /* 0x000000160a037819 */ /* 0x000fe400000006ff */
[----:B-----5:R-:W-:-:S04]  /*03f0*/  SHF.L.U32 R14, R14, 0x18, RZ ;  /* 0x000000180e0e7819 */ /* 0x020fc800000006ff */
[----:B------:R-:W-:Y:S01]  /*0400*/  LOP3.LUT R0, R14, R3, R0, 0xfe, !PT ;  /* 0x000000030e007212 */ /* 0x000fe200078efe00 */
[----:B------:R-:W-:Y:S01]  /*0410*/  IMAD.SHL.U32 R3, R26, 0x4000000, RZ ;  /* 0x040000001a037824 */ /* 0x000fe200078e00ff */
[----:B------:R-:W-:Y:S01]  /*0420*/  SHF.L.U32 R13, R13, 0x1c, RZ ;  /* 0x0000001c0d0d7819 */ /* 0x000fe200000006ff */
[----:B------:R-:W-:-:S03]  /*0430*/  IMAD R2, R19, c[0x0][0x174], R16 ;  /* 0x00005d0013027a24 */ /* 0x000fc600078e0210 */
[----:B------:R-:W-:Y:S01]  /*0440*/  LOP3.LUT R0, R13, R3, R0, 0xfe, !PT ;  /* 0x000000030d007212 */ /* 0x000fe200078efe00 */
[----:B------:R-:W-:Y:S01]  /*0450*/  IMAD.WIDE R2, R2, R5, c[0x0][0x168] ;  /* 0x00005a0002027625 */ /* 0x000fe200078e0205 */
[----:B------:R-:W-:-:S04]  /*0460*/  SHF.L.U32 R7, R7, 0x1e, RZ ;  /* 0x0000001e07077819 */ /* 0x000fc800000006ff */
[----:B------:R-:W-:-:S05]  /*0470*/  LOP3.LUT R7, R7, R0, RZ, 0xfc, !PT ;  /* 0x0000000007077212 */ /* 0x000fca00078efcff */
[----:B------:R-:W-:Y:S01]  /*0480*/  STG.E [R2.64], R7 ;  /* 0x0000000702007986 */ /* 0x000fe2000c101904 */
[----:B------:R-:W-:Y:S05]  /*0490*/  EXIT ;  /* 0x000000000000794d */ /* 0x000fea0003800000 */
.L_x_5:
        /* <DEDUP_REMOVED lines=14> */
.L_x_13:


//--------------------- .text._Z18pack_rows_6_kernelPKtPjii --------------------------
	.section	.text._Z18pack_rows_6_kernelPKtPjii,"ax",@progbits
	.sectioninfo	@"SHI_REGISTERS=14"
	.align	128
        .global         _Z18pack_rows_6_kernelPKtPjii
        .type           _Z18pack_rows_6_kernelPKtPjii,@function
        .size           _Z18pack_rows_6_kernelPKtPjii,(.L_x_14 - _Z18pack_rows_6_kernelPKtPjii)
        .other          _Z18pack_rows_6_kernelPKtPjii,@"STO_CUDA_ENTRY STV_DEFAULT"
_Z18pack_rows_6_kernelPKtPjii:
.text._Z18pack_rows_6_kernelPKtPjii:
[----:B------:R-:W-:Y:S02]  /*0000*/  IMAD.MOV.U32 R1, RZ, RZ, c[0x0][0x28] ;  /* 0x00000a00ff017624 */ /* 0x000fe400078e00ff */
        /* <DEDUP_REMOVED lines=9> */
[----:B------:R-:W-:Y:S01]  /*00a0*/  IMAD R0, R3, c[0x0][0x174], R0 ;  /* 0x00005d0003007a24 */ /* 0x000fe200078e0200 */
[----:B------:R-:W-:Y:S01]  /*00b0*/  ULDC.64 UR4, c[0x0][0x118] ;  /* 0x0000460000047ab9 */ /* 0x000fe20000000a00 */
[----:B------:R-:W-:Y:S02]  /*00c0*/  IMAD.MOV.U32 R3, RZ, RZ, 0x2 ;  /* 0x00000002ff037424 */ /* 0x000fe400078e00ff */
[----:B------:R-:W-:-:S04]  /*00d0*/  IMAD.SHL.U32 R2, R0, 0x8, RZ ;  /* 0x0000000800027824 */ /* 0x000fc800078e00ff */
[----:B------:R-:W-:-:S05]  /*00e0*/  IMAD.WIDE R2, R2, R3, c[0x0][0x160] ;  /* 0x0000580002027625 */ /* 0x000fca00078e0203 */
[----:B------:R-:W2:Y:S04]  /*00f0*/  LDG.E.U16.CONSTANT R5, [R2.64+0x2] ;  /* 0x0000020402057981 */ /* 0x000ea8000c1e9500 */
[----:B------:R-:W3:Y:S04]  /*0100*/  LDG.E.U16.CONSTANT R7, [R2.64+0x6] ;  /* 0x0000060402077981 */ /* 0x000ee8000c1e9500 */
[----:B------:R-:W4:Y:S04]  /*0110*/  LDG.E.U16.CONSTANT R4, [R2.64] ;  /* 0x0000000402047981 */ /* 0x000f28000c1e9500 */
[----:B------:R-:W5:Y:S04]  /*0120*/  LDG.E.U16.CONSTANT R9, [R2.64+0xa] ;  /* 0x00000a0402097981 */ /* 0x000f68000c1e9500 */
[----:B------:R-:W5:Y:S04]  /*0130*/  LDG.E.U16.CONSTANT R6, [R2.64+0x4] ;  /* 0x0000040402067981 */ /* 0x000f68000c1e9500 */
[----:B------:R-:W5:Y:S04]  /*0140*/  LDG.E.U16.CONSTANT R8, [R2.64+0x8] ;  /* 0x0000080402087981 */ /* 0x000f68000c1e9500 */
[----:B------:R-:W5:Y:S04]  /*0150*/  LDG.E.U16.CONSTANT R10, [R2.64+0xc] ;  /* 0x00000c04020a7981 */ /* 0x000f68000c1e9500 */
[----:B------:R-:W5:Y:S01]  /*0160*/  LDG.E.U16.CONSTANT R11, [R2.64+0xe] ;  /* 0x00000e04020b7981 */ /* 0x000f62000c1e9500 */
[----:B--2---:R-:W-:-:S02]  /*0170*/  IADD3 R5, R5, -0x1, RZ ;  /* 0xffffffff05057810 */ /* 0x004fc40007ffe0ff */
[----:B---3--:R-:W-:-:S03]  /*0180*/  IADD3 R7, R7, -0x1, RZ ;  /* 0xffffffff07077810 */ /* 0x008fc60007ffe0ff */
[----:B------:R-:W-:Y:S01]  /*0190*/  IMAD.SHL.U32 R5, R5, 0x10, RZ ;  /* 0x0000001005057824 */ /* 0x000fe200078e00ff */
[----:B----4-:R-:W-:Y:S01]  /*01a0*/  IADD3 R4, R4, -0x1, RZ ;  /* 0xffffffff04047810 */ /* 0x010fe20007ffe0ff */
[----:B------:R-:W-:-:S03]  /*01b0*/  IMAD.SHL.U32 R7, R7, 0x1000, RZ ;  /* 0x0000100007077824 */ /* 0x000fc600078e00ff */
[----:B------:R-:W-:Y:S02]  /*01c0*/  LOP3.LUT R5, R5, 0xffff0, RZ, 0xe2, !PT ;  /* 0x000ffff005057812 */ /* 0x000fe400078ee2ff */
[----:B-----5:R-:W-:Y:S02]  /*01d0*/  IADD3 R9, R9, -0x1, RZ ;  /* 0xffffffff09097810 */ /* 0x020fe40007ffe0ff */
[----:B------:R-:W-:Y:S02]  /*01e0*/  IADD3 R6, R6, -0x1, RZ ;  /* 0xffffffff06067810 */ /* 0x000fe40007ffe0ff */
[----:B------:R-:W-:Y:S02]  /*01f0*/  LOP3.LUT R4, R5, 0xffff, R4, 0xf8, !PT ;  /* 0x0000ffff05047812 */ /* 0x000fe400078ef804 */
[----:B------:R-:W-:Y:S02]  /*0200*/  IADD3 R8, R8, -0x1, RZ ;  /* 0xffffffff08087810 */ /* 0x000fe40007ffe0ff */
[----:B------:R-:W-:-:S02]  /*0210*/  LOP3.LUT R9, R9, 0xffff, RZ, 0xc0, !PT ;  /* 0x0000ffff09097812 */ /* 0x000fc400078ec0ff */
[----:B------:R-:W-:Y:S02]  /*0220*/  PRMT R5, R6, 0x7104, RZ ;  /* 0x0000710406057816 */ /* 0x000fe400000000ff */
[----:B------:R-:W-:Y:S02]  /*0230*/  IADD3 R10, R10, -0x1, RZ ;  /* 0xffffffff0a0a7810 */ /* 0x000fe40007ffe0ff */
[----:B------:R-:W-:Y:S02]  /*0240*/  IADD3 R11, R11, -0x1, RZ ;  /* 0xffffffff0b0b7810 */ /* 0x000fe40007ffe0ff */
[----:B------:R-:W-:Y:S01]  /*0250*/  LOP3.LUT R6, R7, 0xffff000, RZ, 0xe2, !PT ;  /* 0x0ffff00007067812 */ /* 0x000fe200078ee2ff */
[----:B------:R-:W-:Y:S01]  /*0260*/  IMAD.U32 R3, R8, 0x10000, RZ ;  /* 0x0001000008037824 */ /* 0x000fe200078e00ff */
[----:B------:R-:W-:Y:S01]  /*0270*/  LOP3.LUT R10, R10, 0xffff, RZ, 0xc0, !PT ;  /* 0x0000ffff0a0a7812 */ /* 0x000fe200078ec0ff */
[----:B------:R-:W-:Y:S01]  /*0280*/  IMAD.SHL.U32 R9, R9, 0x100000, RZ ;  /* 0x0010000009097824 */ /* 0x000fe200078e00ff */
[----:B------:R-:W-:-:S02]  /*0290*/  LOP3.LUT R11, R11, 0xffff, RZ, 0xc0, !PT ;  /* 0x0000ffff0b0b7812 */ /* 0x000fc400078ec0ff */
[----:B------:R-:W-:Y:S01]  /*02a0*/  LOP3.LUT R4, R6, R5, R4, 0xfe, !PT ;  /* 0x0000000506047212 */ /* 0x000fe200078efe04 */
[----:B------:R-:W-:Y:S02]  /*02b0*/  IMAD.SHL.U32 R5, R10, 0x1000000, RZ ;  /* 0x010000000a057824 */ /* 0x000fe400078e00ff */
[----:B------:R-:W-:Y:S01]  /*02c0*/  IMAD.SHL.U32 R11, R11, 0x10000000, RZ ;  /* 0x100000000b0b7824 */ /* 0x000fe200078e00ff */
[----:B------:R-:W-:Y:S01]  /*02d0*/  LOP3.LUT R4, R9, R3, R4, 0xfe, !PT ;  /* 0x0000000309047212 */ /* 0x000fe200078efe04 */
[----:B------:R-:W-:-:S03]  /*02e0*/  IMAD.MOV.U32 R3, RZ, RZ, 0x4 ;  /* 0x00000004ff037424 */ /* 0x000fc600078e00ff */
[----:B------:R-:W-:Y:S01]  /*02f0*/  LOP3.LUT R5, R11, R5, R4, 0xfe, !PT ;  /* 0x000000050b057212 */ /* 0x000fe200078efe04 */
[----:B------:R-:W-:-:S05]  /*0300*/  IMAD.WIDE R2, R0, R3, c[0x0][0x168] ;  /* 0x00005a0000027625 */ /* 0x000fca00078e0203 */
[----:B------:R-:W-:Y:S01]  /*0310*/  STG.E [R2.64], R5 ;  /* 0x0000000502007986 */ /* 0x000fe2000c101904 */
[----:B------:R-:W-:Y:S05]  /*0320*/  EXIT ;  /* 0x000000000000794d */ /* 0x000fea0003800000 */
.L_x_6:
        /* <DEDUP_REMOVED lines=13> */
.L_x_14:


//--------------------- .text._Z18pack_rows_4_kernelPKtPjii --------------------------
	.section	.text._Z18pack_rows_4_kernelPKtPjii,"ax",@progbits
	.sectioninfo	@"SHI_REGISTERS=14"
	.align	128
        .global         _Z18pack_rows_4_kernelPKtPjii
        .type           _Z18pack_rows_4_kernelPKtPjii,@function
        .size           _Z18pack_rows_4_kernelPKtPjii,(.L_x_15 - _Z18pack_rows_4_kernelPKtPjii)
        .other          _Z18pack_rows_4_kernelPKtPjii,@"STO_CUDA_ENTRY STV_DEFAULT"
_Z18pack_rows_4_kernelPKtPjii:
.text._Z18pack_rows_4_kernelPKtPjii:
        /* <DEDUP_REMOVED lines=51> */
.L_x_7:
        /* <DEDUP_REMOVED lines=13> */
.L_x_15:


//--------------------- .nv.global                --------------------------
	.section	.nv.global,"aw",@nobits
.nv.global:
	.type		_ZN45_INTERNAL_1fa38335_14_pack_tensor_cu_cf58b8634cuda3std3__48in_placeE,@object
	.size		_ZN45_INTERNAL_1fa38335_14_pack_tensor_cu_cf58b8634cuda3std3__48in_placeE,(_ZN45_INTERNAL_1fa38335_14_pack_tensor_cu_cf58b8634cuda3std6ranges3__45__cpo8distanceE - _ZN45_INTERNAL_1fa38335_14_pack_tensor_cu_cf58b8634cuda3std3__48in_placeE)
_ZN45_INTERNAL_1fa38335_14_pack_tensor_cu_cf58b8634cuda3std3__48in_placeE:
	.zero		1
	.type		_ZN45_INTERNAL_1fa38335_14_pack_tensor_cu_cf58b8634cuda3std6ranges3__45__cpo8distanceE,@object
	.size		_ZN45_INTERNAL_1fa38335_14_pack_tensor_cu_cf58b8634cuda3std6ranges3__45__cpo8distanceE,(_ZN45_INTERNAL_1fa38335_14_pack_tensor_cu_cf58b8634cuda3std3__45__cpo6cbeginE - _ZN45_INTERNAL_1fa38335_14_pack_tensor_cu_cf58b8634cuda3std6ranges3__45__cpo8distanceE)
_ZN45_INTERNAL_1fa38335_14_pack_tensor_cu_cf58b8634cuda3std6ranges3__45__cpo8distanceE:
	.zero		1
	.type		_ZN45_INTERNAL_1fa38335_14_pack_tensor_cu_cf58b8634cuda3std3__45__cpo6cbeginE,@object
	.size		_ZN45_INTERNAL_1fa38335_14_pack_tensor_cu_cf58b8634cuda3std3__45__cpo6cbeginE,(_ZN45_INTERNAL_1fa38335_14_pack_tensor_cu_cf58b8634cuda3std6ranges3__45__cpo7advanceE - _ZN45_INTERNAL_1fa38335_14_pack_tensor_cu_cf58b8634cuda3std3__45__cpo6cbeginE)
_ZN45_INTERNAL_1fa38335_14_pack_tensor_cu_cf58b8634cuda3std3__45__cpo6cbeginE:
	.zero		1
	.type		_ZN45_INTERNAL_1fa38335_14_pack_tensor_cu_cf58b8634cuda3std6ranges3__45__cpo7advanceE,@object
	.size		_ZN45_INTERNAL_1fa38335_14_pack_tensor_cu_cf58b8634cuda3std6ranges3__45__cpo7advanceE,(_ZN45_INTERNAL_1fa38335_14_pack_tensor_cu_cf58b8634cuda3std3__45__cpo7crbeginE - _ZN45_INTERNAL_1fa38335_14_pack_tensor_cu_cf58b8634cuda3std6ranges3__45__cpo7advanceE)
_ZN45_INTERNAL_1fa38335_14_pack_tensor_cu_cf58b8634cuda3std6ranges3__45__cpo7advanceE:
	.zero		1
	.type		_ZN45_INTERNAL_1fa38335_14_pack_tensor_cu_cf58b8634cuda3std3__45__cpo7crbeginE,@object
	.size		_ZN45_INTERNAL_1fa38335_14_pack_tensor_cu_cf58b8634cuda3std3__45__cpo7crbeginE,(_ZN45_INTERNAL_1fa38335_14_pack_tensor_cu_cf58b8634cuda3std6ranges3__45__cpo4dataE - _ZN45_INTERNAL_1fa38335_14_pack_tensor_cu_cf58b8634cuda3std3__45__cpo7crbeginE)
_ZN45_INTERNAL_1fa38335_14_pack_tensor_cu_cf58b8634cuda3std3__45__cpo7crbeginE:
	.zero		1
	.type		_ZN45_INTERNAL_1fa38335_14_pack_tensor_cu_cf58b8634cuda3std6ranges3__45__cpo4dataE,@object
	.size		_ZN45_INTERNAL_1fa38335_14_pack_tensor_cu_cf58b8634cuda3std6ranges3__45__cpo4dataE,(_ZN45_INTERNAL_1fa38335_14_pack_tensor_cu_cf58b8634cuda3std6ranges3__45__cpo5beginE - _ZN45_INTERNAL_1fa38335_14_pack_tensor_cu_cf58b8634cuda3std6ranges3__45__cpo4dataE)
_ZN45_INTERNAL_1fa38335_14_pack_tensor_cu_cf58b8634cuda3std6ranges3__45__cpo4dataE:
	.zero		1
	.type		_ZN45_INTERNAL_1fa38335_14_pack_tensor_cu_cf58b8634cuda3std6ranges3__45__cpo5beginE,@object
	.size		_ZN45_INTERNAL_1fa38335_14_pack_tensor_cu_cf58b8634cuda3std6ranges3__45__cpo5beginE,(_ZN45_INTERNAL_1fa38335_14_pack_tensor_cu_cf58b8634cuda3std3__447_GLOBAL__N__1fa38335_14_pack_tensor_cu_cf58b8636ignoreE - _ZN45_INTERNAL_1fa38335_14_pack_tensor_cu_cf58b8634cuda3std6ranges3__45__cpo5beginE)
_ZN45_INTERNAL_1fa38335_14_pack_tensor_cu_cf58b8634cuda3std6ranges3__45__cpo5beginE:
	.zero		1
	.type		_ZN45_INTERNAL_1fa38335_14_pack_tensor_cu_cf58b8634cuda3std3__447_GLOBAL__N__1fa38335_14_pack_tensor_cu_cf58b8636ignoreE,@object
	.size		_ZN45_INTERNAL_1fa38335_14_pack_tensor_cu_cf58b8634cuda3std3__447_GLOBAL__N__1fa38335_14_pack_tensor_cu_cf58b8636ignoreE,(_ZN45_INTERNAL_1fa38335_14_pack_tensor_cu_cf58b8634cuda3std6ranges3__45__cpo4sizeE - _ZN45_INTERNAL_1fa38335_14_pack_tensor_cu_cf58b8634cuda3std3__447_GLOBAL__N__1fa38335_14_pack_tensor_cu_cf58b8636ignoreE)
_ZN45_INTERNAL_1fa38335_14_pack_tensor_cu_cf58b8634cuda3std3__447_GLOBAL__N__1fa38335_14_pack_tensor_cu_cf58b8636ignoreE:
	.zero		1
	.type		_ZN45_INTERNAL_1fa38335_14_pack_tensor_cu_cf58b8634cuda3std6ranges3__45__cpo4sizeE,@object
	.size		_ZN45_INTERNAL_1fa38335_14_pack_tensor_cu_cf58b8634cuda3std6ranges3__45__cpo4sizeE,(_ZN45_INTERNAL_1fa38335_14_pack_tensor_cu_cf58b8634cuda3std3__45__cpo5beginE - _ZN45_INTERNAL_1fa38335_14_pack_tensor_cu_cf58b8634cuda3std6ranges3__45__cpo4sizeE)
_ZN45_INTERNAL_1fa38335_14_pack_tensor_cu_cf58b8634cuda3std6ranges3__45__cpo4sizeE:
	.zero		1
	.type		_ZN45_INTERNAL_1fa38335_14_pack_tensor_cu_cf58b8634cuda3std3__45__cpo5beginE,@object
	.size		_ZN45_INTERNAL_1fa38335_14_pack_tensor_cu_cf58b8634cuda3std3__45__cpo5beginE,(_ZN45_INTERNAL_1fa38335_14_pack_tensor_cu_cf58b8634cuda3std6ranges3__45__cpo6cbeginE - _ZN45_INTERNAL_1fa38335_14_pack_tensor_cu_cf58b8634cuda3std3__45__cpo5beginE)
_ZN45_INTERNAL_1fa38335_14_pack_tensor_cu_cf58b8634cuda3std3__45__cpo5beginE:
	.zero		1
	.type		_ZN45_INTERNAL_1fa38335_14_pack_tensor_cu_cf58b8634cuda3std6ranges3__45__cpo6cbeginE,@object
	.size		_ZN45_INTERNAL_1fa38335_14_pack_tensor_cu_cf58b8634cuda3std6ranges3__45__cpo6cbeginE,(_ZN45_INTERNAL_1fa38335_14_pack_tensor_cu_cf58b8634cuda3std3__45__cpo6rbeginE - _ZN45_INTERNAL_1fa38335_14_pack_tensor_cu_cf58b8634cuda3std6ranges3__45__cpo6cbeginE)
_ZN45_INTERNAL_1fa38335_14_pack_tensor_cu_cf58b8634cuda3std6ranges3__45__cpo6cbeginE:
	.zero		1
	.type		_ZN45_INTERNAL_1fa38335_14_pack_tensor_cu_cf58b8634cuda3std3__45__cpo6rbeginE,@object
	.size		_ZN45_INTERNAL_1fa38335_14_pack_tensor_cu_cf58b8634cuda3std3__45__cpo6rbeginE,(_ZN45_INTERNAL_1fa38335_14_pack_tensor_cu_cf58b8634cuda3std6ranges3__45__cpo4nextE - _ZN45_INTERNAL_1fa38335_14_pack_tensor_cu_cf58b8634cuda3std3__45__cpo6rbeginE)
_ZN45_INTERNAL_1fa38335_14_pack_tensor_cu_cf58b8634cuda3std3__45__cpo6rbeginE:
	.zero		1
	.type		_ZN45_INTERNAL_1fa38335_14_pack_tensor_cu_cf58b8634cuda3std6ranges3__45__cpo4nextE,@object
	.size		_ZN45_INTERNAL_1fa38335_14_pack_tensor_cu_cf58b8634cuda3std6ranges3__45__cpo4nextE,(_ZN45_INTERNAL_1fa38335_14_pack_tensor_cu_cf58b8634cuda3std6ranges3__45__cpo4swapE - _ZN45_INTERNAL_1fa38335_14_pack_tensor_cu_cf58b8634cuda3std6ranges3__45__cpo4nextE)
_ZN45_INTERNAL_1fa38335_14_pack_tensor_cu_cf58b8634cuda3std6ranges3__45__cpo4nextE:
	.zero		1
	.type		_ZN45_INTERNAL_1fa38335_14_pack_tensor_cu_cf58b8634cuda3std6ranges3__45__cpo4swapE,@object
	.size		_ZN45_INTERNAL_1fa38335_14_pack_tensor_cu_cf58b8634cuda3std6ranges3__45__cpo4swapE,(_ZN45_INTERNAL_1fa38335_14_pack_tensor_cu_cf58b8634cuda3std3__420unreachable_sentinelE - _ZN45_INTERNAL_1fa38335_14_pack_tensor_cu_cf58b8634cuda3std6ranges3__45__cpo4swapE)
_ZN45_INTERNAL_1fa38335_14_pack_tensor_cu_cf58b8634cuda3std6ranges3__45__cpo4swapE:
	.zero		1
	.type		_ZN45_INTERNAL_1fa38335_14_pack_tensor_cu_cf58b8634cuda3std3__420unreachable_sentinelE,@object
	.size		_ZN45_INTERNAL_1fa38335_14_pack_tensor_cu_cf58b8634cuda3std3__420unreachable_sentinelE,(_ZN45_INTERNAL_1fa38335_14_pack_tensor_cu_cf58b8636thrust23THRUST_300001_SM_800_NS6system6detail10sequential3seqE - _ZN45_INTERNAL_1fa38335_14_pack_tensor_cu_cf58b8634cuda3std3__420unreachable_sentinelE)
_ZN45_INTERNAL_1fa38335_14_pack_tensor_cu_cf58b8634cuda3std3__420unreachable_sentinelE:
	.zero		1
	.type		_ZN45_INTERNAL_1fa38335_14_pack_tensor_cu_cf58b8636thrust23THRUST_300001_SM_800_NS6system6detail10sequential3seqE,@object
	.size		_ZN45_INTERNAL_1fa38335_14_pack_tensor_cu_cf58b8636thrust23THRUST_300001_SM_800_NS6system6detail10sequential3seqE,(_ZN45_INTERNAL_1fa38335_14_pack_tensor_cu_cf58b8634cuda3std3__45__cpo4cendE - _ZN45_INTERNAL_1fa38335_14_pack_tensor_cu_cf58b8636thrust23THRUST_300001_SM_800_NS6system6detail10sequential3seqE)
_ZN45_INTERNAL_1fa38335_14_pack_tensor_cu_cf58b8636thrust23THRUST_300001_SM_800_NS6system6detail10sequential3seqE:
	.zero		1
	.type		_ZN45_INTERNAL_1fa38335_14_pack_tensor_cu_cf58b8634cuda3std3__45__cpo4cendE,@object
	.size		_ZN45_INTERNAL_1fa38335_14_pack_tensor_cu_cf58b8634cuda3std3__45__cpo4cendE,(_ZN45_INTERNAL_1fa38335_14_pack_tensor_cu_cf58b8634cuda3std6ranges3__45__cpo9iter_swapE - _ZN45_INTERNAL_1fa38335_14_pack_tensor_cu_cf58b8634cuda3std3__45__cpo4cendE)
_ZN45_INTERNAL_1fa38335_14_pack_tensor_cu_cf58b8634cuda3std3__45__cpo4cendE:
	.zero		1
	.type		_ZN45_INTERNAL_1fa38335_14_pack_tensor_cu_cf58b8634cuda3std6ranges3__45__cpo9iter_swapE,@object
	.size		_ZN45_INTERNAL_1fa38335_14_pack_tensor_cu_cf58b8634cuda3std6ranges3__45__cpo9iter_swapE,(_ZN45_INTERNAL_1fa38335_14_pack_tensor_cu_cf58b8634cuda3std3__45__cpo5crendE - _ZN45_INTERNAL_1fa38335_14_pack_tensor_cu_cf58b8634cuda3std6ranges3__45__cpo9iter_swapE)
_ZN45_INTERNAL_1fa38335_14_pack_tensor_cu_cf58b8634cuda3std6ranges3__45__cpo9iter_swapE:
	.zero		1
	.type		_ZN45_INTERNAL_1fa38335_14_pack_tensor_cu_cf58b8634cuda3std3__45__cpo5crendE,@object
	.size		_ZN45_INTERNAL_1fa38335_14_pack_tensor_cu_cf58b8634cuda3std3__45__cpo5crendE,(_ZN45_INTERNAL_1fa38335_14_pack_tensor_cu_cf58b8634cuda3std6ranges3__45__cpo5cdataE - _ZN45_INTERNAL_1fa38335_14_pack_tensor_cu_cf58b8634cuda3std3__45__cpo5crendE)
_ZN45_INTERNAL_1fa38335_14_pack_tensor_cu_cf58b8634cuda3std3__45__cpo5crendE:
	.zero		1
	.type		_ZN45_INTERNAL_1fa38335_14_pack_tensor_cu_cf58b8634cuda3std6ranges3__45__cpo5cdataE,@object
	.size		_ZN45_INTERNAL_1fa38335_14_pack_tensor_cu_cf58b8634cuda3std6ranges3__45__cpo5cdataE,(_ZN45_INTERNAL_1fa38335_14_pack_tensor_cu_cf58b8634cuda3std6ranges3__45__cpo3endE - _ZN45_INTERNAL_1fa38335_14_pack_tensor_cu_cf58b8634cuda3std6ranges3__45__cpo5cdataE)
_ZN45_INTERNAL_1fa38335_14_pack_tensor_cu_cf58b8634cuda3std6ranges3__45__cpo5cdataE:
	.zero		1
	.type		_ZN45_INTERNAL_1fa38335_14_pack_tensor_cu_cf58b8634cuda3std6ranges3__45__cpo3endE,@object
	.size		_ZN45_INTERNAL_1fa38335_14_pack_tensor_cu_cf58b8634cuda3std6ranges3__45__cpo3endE,(_ZN45_INTERNAL_1fa38335_14_pack_tensor_cu_cf58b8634cuda3std3__419piecewise_constructE - _ZN45_INTERNAL_1fa38335_14_pack_tensor_cu_cf58b8634cuda3std6ranges3__45__cpo3endE)
_ZN45_INTERNAL_1fa38335_14_pack_tensor_cu_cf58b8634cuda3std6ranges3__45__cpo3endE:
	.zero		1
	.type		_ZN45_INTERNAL_1fa38335_14_pack_tensor_cu_cf58b8634cuda3std3__419piecewise_constructE,@object
	.size		_ZN45_INTERNAL_1fa38335_14_pack_tensor_cu_cf58b8634cuda3std3__419piecewise_constructE,(_ZN45_INTERNAL_1fa38335_14_pack_tensor_cu_cf58b8634cuda3std6ranges3__45__cpo5ssizeE - _ZN45_INTERNAL_1fa38335_14_pack_tensor_cu_cf58b8634cuda3std3__419piecewise_constructE)
_ZN45_INTERNAL_1fa38335_14_pack_tensor_cu_cf58b8634cuda3std3__419piecewise_constructE:
	.zero		1
	.type		_ZN45_INTERNAL_1fa38335_14_pack_tensor_cu_cf58b8634cuda3std6ranges3__45__cpo5ssizeE,@object
	.size		_ZN45_INTERNAL_1fa38335_14_pack_tensor_cu_cf58b8634cuda3std6ranges3__45__cpo5ssizeE,(_ZN45_INTERNAL_1fa38335_14_pack_tensor_cu_cf58b8634cuda3std3__45__cpo3endE - _ZN45_INTERNAL_1fa38335_14_pack_tensor_cu_cf58b8634cuda3std6ranges3__45__cpo5ssizeE)
_ZN45_INTERNAL_1fa38335_14_pack_tensor_cu_cf58b8634cuda3std6ranges3__45__cpo5ssizeE:
	.zero		1
	.type		_ZN45_INTERNAL_1fa38335_14_pack_tensor_cu_cf58b8634cuda3std3__45__cpo3endE,@object
	.size		_ZN45_INTERNAL_1fa38335_14_pack_tensor_cu_cf58b8634cuda3std3__45__cpo3endE,(_ZN45_INTERNAL_1fa38335_14_pack_tensor_cu_cf58b8634cuda3std6ranges3__45__cpo4cendE - _ZN45_INTERNAL_1fa38335_14_pack_tensor_cu_cf58b8634cuda3std3__45__cpo3endE)
_ZN45_INTERNAL_1fa38335_14_pack_tensor_cu_cf58b8634cuda3std3__45__cpo3endE:
	.zero		1
	.type		_ZN45_INTERNAL_1fa38335_14_pack_tensor_cu_cf58b8634cuda3std6ranges3__45__cpo4cendE,@object
	.size		_ZN45_INTERNAL_1fa38335_14_pack_tensor_cu_cf58b8634cuda3std6ranges3__45__cpo4cendE,(_ZN45_INTERNAL_1fa38335_14_pack_tensor_cu_cf58b8634cuda3std3__45__cpo4rendE - _ZN45_INTERNAL_1fa38335_14_pack_tensor_cu_cf58b8634cuda3std6ranges3__45__cpo4cendE)
_ZN45_INTERNAL_1fa38335_14_pack_tensor_cu_cf58b8634cuda3std6ranges3__45__cpo4cendE:
	.zero		1
	.type		_ZN45_INTERNAL_1fa38335_14_pack_tensor_cu_cf58b8634cuda3std3__45__cpo4rendE,@object
	.size		_ZN45_INTERNAL_1fa38335_14_pack_tensor_cu_cf58b8634cuda3std3__45__cpo4rendE,(_ZN45_INTERNAL_1fa38335_14_pack_tensor_cu_cf58b8634cuda3std6ranges3__45__cpo4prevE - _ZN45_INTERNAL_1fa38335_14_pack_tensor_cu_cf58b8634cuda3std3__45__cpo4rendE)
_ZN45_INTERNAL_1fa38335_14_pack_tensor_cu_cf58b8634cuda3std3__45__cpo4rendE:
	.zero		1
	.type		_ZN45_INTERNAL_1fa38335_14_pack_tensor_cu_cf58b8634cuda3std6ranges3__45__cpo4prevE,@object
	.size		_ZN45_INTERNAL_1fa38335_14_pack_tensor_cu_cf58b8634cuda3std6ranges3__45__cpo4prevE,(_ZN45_INTERNAL_1fa38335_14_pack_tensor_cu_cf58b8634cuda3std6ranges3__45__cpo9iter_moveE - _ZN45_INTERNAL_1fa38335_14_pack_tensor_cu_cf58b8634cuda3std6ranges3__45__cpo4prevE)
_ZN45_INTERNAL_1fa38335_14_pack_tensor_cu_cf58b8634cuda3std6ranges3__45__cpo4prevE:
	.zero		1
	.type		_ZN45_INTERNAL_1fa38335_14_pack_tensor_cu_cf58b8634cuda3std6ranges3__45__cpo9iter_moveE,@object
	.size		_ZN45_INTERNAL_1fa38335_14_pack_tensor_cu_cf58b8634cuda3std6ranges3__45__cpo9iter_moveE,(.L_13 - _ZN45_INTERNAL_1fa38335_14_pack_tensor_cu_cf58b8634cuda3std6ranges3__45__cpo9iter_moveE)
_ZN45_INTERNAL_1fa38335_14_pack_tensor_cu_cf58b8634cuda3std6ranges3__45__cpo9iter_moveE:
	.zero		1
.L_13:
